//
// Generated by NVIDIA NVVM Compiler
//
// Compiler Build ID: CL-36424714
// Cuda compilation tools, release 13.0, V13.0.88
// Based on NVVM 20.0.0
//

.version 9.0
.target sm_100
.address_size 64

	// .globl	_Z15tiledLifeKernelPjjtt
// _ZZ15tiledLifeKernelPjjttE5cells has been demoted
// _ZZ15tiledLifeKernelPjjttE9sidesData has been demoted

.visible .entry _Z15tiledLifeKernelPjjtt(
	.param .u64 .ptr .align 1 _Z15tiledLifeKernelPjjtt_param_0,
	.param .u32 _Z15tiledLifeKernelPjjtt_param_1,
	.param .u16 _Z15tiledLifeKernelPjjtt_param_2,
	.param .u16 _Z15tiledLifeKernelPjjtt_param_3
)
{
	.local .align 8 .b8 	__local_depot0[8];
	.reg .b64 	%SP;
	.reg .b64 	%SPL;
	.reg .pred 	%p<9>;
	.reg .b16 	%rs<10>;
	.reg .b32 	%r<423>;
	.reg .b64 	%rd<28>;
	// demoted variable
	.shared .align 4 .b8 _ZZ15tiledLifeKernelPjjttE5cells[4760];
	// demoted variable
	.shared .align 4 .b8 _ZZ15tiledLifeKernelPjjttE9sidesData[8];
	mov.u64 	%SPL, __local_depot0;
	ld.param.u64 	%rd6, [_Z15tiledLifeKernelPjjtt_param_0];
	ld.param.u32 	%r28, [_Z15tiledLifeKernelPjjtt_param_1];
	ld.param.u16 	%r2, [_Z15tiledLifeKernelPjjtt_param_2];
	ld.param.u16 	%rs1, [_Z15tiledLifeKernelPjjtt_param_3];
	cvta.to.global.u64 	%rd1, %rd6;
	add.u64 	%rd2, %SPL, 0;
	// begin inline asm
	mov.u32 %r29, %envreg2;
	// end inline asm
	cvt.u64.u32 	%rd8, %r29;
	// begin inline asm
	mov.u32 %r30, %envreg1;
	// end inline asm
	cvt.u64.u32 	%rd9, %r30;
	shl.b64 	%rd10, %rd9, 32;
	or.b64  	%rd3, %rd10, %rd8;
	mov.u32 	%r1, %ctaid.x;
	add.s32 	%r31, %r1, -1;
	sub.s32 	%r32, 32, %r2;
	mov.b32 	%r33, -1;
	shr.u32 	%r34, %r33, %r32;
	and.b32  	%r35, %r34, %r31;
	add.s32 	%r36, %r1, 1;
	and.b32  	%r37, %r34, %r36;
	st.local.v2.u32 	[%rd2], {%r35, %r37};
	mov.u32 	%r3, %ctaid.y;
	mov.u32 	%r4, %tid.x;
	shl.b32 	%r5, %r3, %r2;
	add.s32 	%r38, %r5, %r1;
	shl.b32 	%r39, %r38, 5;
	add.s32 	%r40, %r39, %r4;
	mul.wide.u32 	%rd11, %r40, 4;
	add.s64 	%rd12, %rd1, %rd11;
	ld.global.u32 	%r41, [%rd12];
	and.b32  	%r42, %r41, 1;
	shl.b32 	%r43, %r4, 2;
	mov.u32 	%r44, _ZZ15tiledLifeKernelPjjttE5cells;
	add.s32 	%r6, %r44, %r43;
	st.shared.u32 	[%r6+144], %r42;
	shr.u32 	%r45, %r41, 1;
	and.b32  	%r46, %r45, 1;
	st.shared.u32 	[%r6+284], %r46;
	shr.u32 	%r47, %r41, 2;
	and.b32  	%r48, %r47, 1;
	st.shared.u32 	[%r6+424], %r48;
	shr.u32 	%r49, %r41, 3;
	and.b32  	%r50, %r49, 1;
	st.shared.u32 	[%r6+564], %r50;
	shr.u32 	%r51, %r41, 4;
	and.b32  	%r52, %r51, 1;
	st.shared.u32 	[%r6+704], %r52;
	shr.u32 	%r53, %r41, 5;
	and.b32  	%r54, %r53, 1;
	st.shared.u32 	[%r6+844], %r54;
	shr.u32 	%r55, %r41, 6;
	and.b32  	%r56, %r55, 1;
	st.shared.u32 	[%r6+984], %r56;
	shr.u32 	%r57, %r41, 7;
	and.b32  	%r58, %r57, 1;
	st.shared.u32 	[%r6+1124], %r58;
	shr.u32 	%r59, %r41, 8;
	and.b32  	%r60, %r59, 1;
	st.shared.u32 	[%r6+1264], %r60;
	shr.u32 	%r61, %r41, 9;
	and.b32  	%r62, %r61, 1;
	st.shared.u32 	[%r6+1404], %r62;
	shr.u32 	%r63, %r41, 10;
	and.b32  	%r64, %r63, 1;
	st.shared.u32 	[%r6+1544], %r64;
	shr.u32 	%r65, %r41, 11;
	and.b32  	%r66, %r65, 1;
	st.shared.u32 	[%r6+1684], %r66;
	shr.u32 	%r67, %r41, 12;
	and.b32  	%r68, %r67, 1;
	st.shared.u32 	[%r6+1824], %r68;
	shr.u32 	%r69, %r41, 13;
	and.b32  	%r70, %r69, 1;
	st.shared.u32 	[%r6+1964], %r70;
	shr.u32 	%r71, %r41, 14;
	and.b32  	%r72, %r71, 1;
	st.shared.u32 	[%r6+2104], %r72;
	shr.u32 	%r73, %r41, 15;
	and.b32  	%r74, %r73, 1;
	st.shared.u32 	[%r6+2244], %r74;
	shr.u32 	%r75, %r41, 16;
	and.b32  	%r76, %r75, 1;
	st.shared.u32 	[%r6+2384], %r76;
	shr.u32 	%r77, %r41, 17;
	and.b32  	%r78, %r77, 1;
	st.shared.u32 	[%r6+2524], %r78;
	shr.u32 	%r79, %r41, 18;
	and.b32  	%r80, %r79, 1;
	st.shared.u32 	[%r6+2664], %r80;
	shr.u32 	%r81, %r41, 19;
	and.b32  	%r82, %r81, 1;
	st.shared.u32 	[%r6+2804], %r82;
	shr.u32 	%r83, %r41, 20;
	and.b32  	%r84, %r83, 1;
	st.shared.u32 	[%r6+2944], %r84;
	shr.u32 	%r85, %r41, 21;
	and.b32  	%r86, %r85, 1;
	st.shared.u32 	[%r6+3084], %r86;
	shr.u32 	%r87, %r41, 22;
	and.b32  	%r88, %r87, 1;
	st.shared.u32 	[%r6+3224], %r88;
	shr.u32 	%r89, %r41, 23;
	and.b32  	%r90, %r89, 1;
	st.shared.u32 	[%r6+3364], %r90;
	shr.u32 	%r91, %r41, 24;
	and.b32  	%r92, %r91, 1;
	st.shared.u32 	[%r6+3504], %r92;
	shr.u32 	%r93, %r41, 25;
	and.b32  	%r94, %r93, 1;
	st.shared.u32 	[%r6+3644], %r94;
	shr.u32 	%r95, %r41, 26;
	and.b32  	%r96, %r95, 1;
	st.shared.u32 	[%r6+3784], %r96;
	shr.u32 	%r97, %r41, 27;
	and.b32  	%r98, %r97, 1;
	st.shared.u32 	[%r6+3924], %r98;
	shr.u32 	%r99, %r41, 28;
	and.b32  	%r100, %r99, 1;
	st.shared.u32 	[%r6+4064], %r100;
	shr.u32 	%r101, %r41, 29;
	and.b32  	%r102, %r101, 1;
	st.shared.u32 	[%r6+4204], %r102;
	shr.u32 	%r103, %r41, 30;
	and.b32  	%r104, %r103, 1;
	st.shared.u32 	[%r6+4344], %r104;
	shr.u32 	%r105, %r41, 31;
	st.shared.u32 	[%r6+4484], %r105;
	setp.eq.s32 	%p1, %r28, 0;
	@%p1 bra 	$L__BB0_12;
	cvt.u32.u16 	%r107, %rs1;
	sub.s32 	%r108, 32, %r107;
	mov.b32 	%r109, -1;
	shr.u32 	%r110, %r109, %r108;
	add.s32 	%r111, %r3, -1;
	and.b32  	%r112, %r110, %r111;
	shl.b32 	%r7, %r112, %r2;
	mul.wide.u32 	%rd13, %r4, 4;
	add.s64 	%rd4, %rd2, %rd13;
	add.s32 	%r113, %r3, 1;
	and.b32  	%r114, %r110, %r113;
	shl.b32 	%r8, %r114, %r2;
	mov.u32 	%r115, %nctaid.x;
	mov.u32 	%r116, %nctaid.y;
	mul.lo.s32 	%r117, %r115, %r116;
	mov.u32 	%r118, %nctaid.z;
	mul.lo.s32 	%r119, %r117, %r118;
	add.s32 	%r120, %r1, %r3;
	mov.u32 	%r121, %ctaid.z;
	neg.s32 	%r122, %r121;
	setp.eq.s32 	%p2, %r120, %r122;
	sub.s32 	%r123, -2147483647, %r119;
	selp.b32 	%r9, %r123, 1, %p2;
	mov.b32 	%r417, 0;
	add.s64 	%rd26, %rd3, 4;
$L__BB0_2:
	shl.b32 	%r124, %r4, 7;
	add.s32 	%r11, %r6, %r124;
	setp.gt.u32 	%p3, %r4, 1;
	@%p3 bra 	$L__BB0_4;
	ld.local.u32 	%r125, [%rd4];
	add.s32 	%r126, %r125, %r7;
	shl.b32 	%r127, %r126, 5;
	xor.b32  	%r128, %r4, 1;
	mul.lo.s32 	%r129, %r128, 31;
	add.s32 	%r130, %r127, %r129;
	mul.wide.u32 	%rd14, %r130, 4;
	add.s64 	%rd15, %rd1, %rd14;
	ld.global.u32 	%r131, [%rd15];
	shr.u32 	%r132, %r131, 31;
	st.shared.u32 	[%r11], %r132;
	add.s32 	%r133, %r125, %r5;
	shl.b32 	%r134, %r133, 5;
	add.s32 	%r135, %r134, %r129;
	mul.wide.u32 	%rd16, %r135, 4;
	add.s64 	%rd17, %rd1, %rd16;
	ld.global.u32 	%r136, [%rd17];
	shl.b32 	%r137, %r4, 2;
	mov.u32 	%r138, _ZZ15tiledLifeKernelPjjttE9sidesData;
	add.s32 	%r139, %r138, %r137;
	st.shared.u32 	[%r139], %r136;
	add.s32 	%r140, %r125, %r8;
	shl.b32 	%r141, %r140, 5;
	add.s32 	%r142, %r141, %r129;
	mul.wide.u32 	%rd18, %r142, 4;
	add.s64 	%rd19, %rd1, %rd18;
	ld.global.u32 	%r143, [%rd19];
	and.b32  	%r144, %r143, 1;
	st.shared.u32 	[%r11+4620], %r144;
$L__BB0_4:
	bar.sync 	0;
	ld.shared.u32 	%r146, [_ZZ15tiledLifeKernelPjjttE9sidesData];
	shr.u32 	%r147, %r146, %r4;
	and.b32  	%r148, %r147, 1;
	shl.b32 	%r149, %r4, 3;
	add.s32 	%r150, %r11, %r149;
	st.shared.u32 	[%r150+140], %r148;
	ld.shared.u32 	%r151, [_ZZ15tiledLifeKernelPjjttE9sidesData+4];
	shr.u32 	%r152, %r151, %r4;
	and.b32  	%r153, %r152, 1;
	st.shared.u32 	[%r150+272], %r153;
	mov.u32 	%r154, %ctaid.x;
	add.s32 	%r155, %r7, %r154;
	shl.b32 	%r156, %r155, 5;
	add.s32 	%r157, %r156, %r4;
	mul.wide.u32 	%rd20, %r157, 4;
	add.s64 	%rd21, %rd1, %rd20;
	ld.global.u32 	%r158, [%rd21];
	shr.u32 	%r421, %r158, 31;
	mad.lo.s32 	%r159, %r4, -136, %r150;
	st.shared.u32 	[%r159+4], %r421;
	add.s32 	%r160, %r8, %r154;
	shl.b32 	%r161, %r160, 5;
	add.s32 	%r162, %r161, %r4;
	mul.wide.u32 	%rd22, %r162, 4;
	add.s64 	%rd23, %rd1, %rd22;
	ld.global.u32 	%r163, [%rd23];
	and.b32  	%r164, %r163, 1;
	st.shared.u32 	[%r159+4624], %r164;
	ld.shared.u32 	%r165, [%r159];
	and.b32  	%r166, %r165, 1;
	ld.shared.u32 	%r167, [%r159+8];
	and.b32  	%r168, %r167, 1;
	add.s32 	%r422, %r168, %r166;
	ld.shared.u32 	%r169, [%r159+140];
	and.b32  	%r170, %r169, 1;
	ld.shared.u32 	%r171, [%r159+148];
	and.b32  	%r172, %r171, 1;
	add.s32 	%r420, %r172, %r170;
	ld.shared.u32 	%r419, [%r6+144];
	mov.b32 	%r418, 420;
$L__BB0_5:
	and.b32  	%r173, %r421, 1;
	add.s32 	%r174, %r6, %r418;
	ld.shared.u32 	%r175, [%r174+-140];
	and.b32  	%r176, %r175, 1;
	ld.shared.u32 	%r177, [%r174+-132];
	and.b32  	%r178, %r177, 1;
	add.s32 	%r179, %r178, %r176;
	ld.shared.u32 	%r180, [%r174+-136];
	add.s32 	%r181, %r173, %r422;
	add.s32 	%r182, %r181, %r420;
	add.s32 	%r183, %r182, %r179;
	and.b32  	%r184, %r180, 1;
	add.s32 	%r185, %r183, %r184;
	shr.u32 	%r186, %r185, 1;
	not.b32 	%r187, %r186;
	or.b32  	%r188, %r185, %r419;
	shl.b32 	%r189, %r188, 1;
	and.b32  	%r190, %r185, %r187;
	and.b32  	%r191, %r190, %r189;
	and.b32  	%r192, %r191, 2;
	ld.shared.u32 	%r193, [%r174+-276];
	or.b32  	%r194, %r192, %r193;
	st.shared.u32 	[%r174+-276], %r194;
	and.b32  	%r195, %r419, 1;
	ld.shared.u32 	%r196, [%r174];
	and.b32  	%r197, %r196, 1;
	ld.shared.u32 	%r198, [%r174+8];
	and.b32  	%r199, %r198, 1;
	add.s32 	%r200, %r199, %r197;
	ld.shared.u32 	%r201, [%r174+4];
	add.s32 	%r202, %r195, %r420;
	add.s32 	%r203, %r202, %r179;
	add.s32 	%r204, %r203, %r200;
	and.b32  	%r205, %r201, 1;
	add.s32 	%r206, %r204, %r205;
	shr.u32 	%r207, %r206, 1;
	not.b32 	%r208, %r207;
	or.b32  	%r209, %r206, %r180;
	shl.b32 	%r210, %r209, 1;
	and.b32  	%r211, %r206, %r208;
	and.b32  	%r212, %r211, %r210;
	and.b32  	%r213, %r212, 2;
	or.b32  	%r214, %r213, %r180;
	st.shared.u32 	[%r174+-136], %r214;
	ld.shared.u32 	%r215, [%r174+140];
	and.b32  	%r216, %r215, 1;
	ld.shared.u32 	%r217, [%r174+148];
	and.b32  	%r218, %r217, 1;
	add.s32 	%r422, %r218, %r216;
	ld.shared.u32 	%r421, [%r174+144];
	add.s32 	%r219, %r184, %r179;
	add.s32 	%r220, %r219, %r200;
	add.s32 	%r221, %r220, %r422;
	and.b32  	%r222, %r421, 1;
	add.s32 	%r223, %r221, %r222;
	cvt.u16.u32 	%rs2, %r221;
	cvt.u16.u32 	%rs3, %r222;
	add.s16 	%rs4, %rs2, %rs3;
	shr.u16 	%rs5, %rs4, 1;
	cvt.u32.u16 	%r224, %rs5;
	not.b32 	%r225, %r224;
	or.b32  	%r226, %r223, %r201;
	shl.b32 	%r227, %r226, 1;
	and.b32  	%r228, %r223, %r225;
	and.b32  	%r229, %r228, %r227;
	and.b32  	%r230, %r229, 2;
	or.b32  	%r231, %r230, %r201;
	st.shared.u32 	[%r174+4], %r231;
	ld.shared.u32 	%r232, [%r174+280];
	and.b32  	%r233, %r232, 1;
	ld.shared.u32 	%r234, [%r174+288];
	and.b32  	%r235, %r234, 1;
	add.s32 	%r420, %r235, %r233;
	ld.shared.u32 	%r419, [%r174+284];
	add.s32 	%r236, %r205, %r200;
	add.s32 	%r237, %r236, %r422;
	add.s32 	%r238, %r237, %r420;
	and.b32  	%r239, %r419, 1;
	add.s32 	%r240, %r238, %r239;
	cvt.u16.u32 	%rs6, %r238;
	cvt.u16.u32 	%rs7, %r239;
	add.s16 	%rs8, %rs6, %rs7;
	shr.u16 	%rs9, %rs8, 1;
	cvt.u32.u16 	%r241, %rs9;
	not.b32 	%r242, %r241;
	or.b32  	%r243, %r240, %r421;
	shl.b32 	%r244, %r243, 1;
	and.b32  	%r245, %r240, %r242;
	and.b32  	%r246, %r245, %r244;
	and.b32  	%r247, %r246, 2;
	or.b32  	%r248, %r247, %r421;
	st.shared.u32 	[%r174+144], %r248;
	add.s32 	%r418, %r418, 560;
	setp.ne.s32 	%p4, %r418, 4900;
	@%p4 bra 	$L__BB0_5;
	setp.ne.s64 	%p5, %rd3, 0;
	bar.sync 	0;
	ld.shared.u32 	%r249, [%r6+144];
	shr.u32 	%r250, %r249, 1;
	st.shared.u32 	[%r6+144], %r250;
	ld.shared.u32 	%r251, [%r6+284];
	shr.u32 	%r252, %r251, 1;
	st.shared.u32 	[%r6+284], %r252;
	ld.shared.u32 	%r253, [%r6+424];
	shr.u32 	%r254, %r253, 1;
	st.shared.u32 	[%r6+424], %r254;
	ld.shared.u32 	%r255, [%r6+564];
	shr.u32 	%r256, %r255, 1;
	st.shared.u32 	[%r6+564], %r256;
	ld.shared.u32 	%r257, [%r6+704];
	shr.u32 	%r258, %r257, 1;
	st.shared.u32 	[%r6+704], %r258;
	ld.shared.u32 	%r259, [%r6+844];
	shr.u32 	%r260, %r259, 1;
	st.shared.u32 	[%r6+844], %r260;
	ld.shared.u32 	%r261, [%r6+984];
	shr.u32 	%r262, %r261, 1;
	st.shared.u32 	[%r6+984], %r262;
	ld.shared.u32 	%r263, [%r6+1124];
	shr.u32 	%r264, %r263, 1;
	st.shared.u32 	[%r6+1124], %r264;
	ld.shared.u32 	%r265, [%r6+1264];
	shr.u32 	%r266, %r265, 1;
	st.shared.u32 	[%r6+1264], %r266;
	ld.shared.u32 	%r267, [%r6+1404];
	shr.u32 	%r268, %r267, 1;
	st.shared.u32 	[%r6+1404], %r268;
	ld.shared.u32 	%r269, [%r6+1544];
	shr.u32 	%r270, %r269, 1;
	st.shared.u32 	[%r6+1544], %r270;
	ld.shared.u32 	%r271, [%r6+1684];
	shr.u32 	%r272, %r271, 1;
	st.shared.u32 	[%r6+1684], %r272;
	ld.shared.u32 	%r273, [%r6+1824];
	shr.u32 	%r274, %r273, 1;
	st.shared.u32 	[%r6+1824], %r274;
	ld.shared.u32 	%r275, [%r6+1964];
	shr.u32 	%r276, %r275, 1;
	st.shared.u32 	[%r6+1964], %r276;
	ld.shared.u32 	%r277, [%r6+2104];
	shr.u32 	%r278, %r277, 1;
	st.shared.u32 	[%r6+2104], %r278;
	ld.shared.u32 	%r279, [%r6+2244];
	shr.u32 	%r280, %r279, 1;
	st.shared.u32 	[%r6+2244], %r280;
	ld.shared.u32 	%r281, [%r6+2384];
	shr.u32 	%r282, %r281, 1;
	st.shared.u32 	[%r6+2384], %r282;
	ld.shared.u32 	%r283, [%r6+2524];
	shr.u32 	%r284, %r283, 1;
	st.shared.u32 	[%r6+2524], %r284;
	ld.shared.u32 	%r285, [%r6+2664];
	shr.u32 	%r286, %r285, 1;
	st.shared.u32 	[%r6+2664], %r286;
	ld.shared.u32 	%r287, [%r6+2804];
	shr.u32 	%r288, %r287, 1;
	st.shared.u32 	[%r6+2804], %r288;
	ld.shared.u32 	%r289, [%r6+2944];
	shr.u32 	%r290, %r289, 1;
	st.shared.u32 	[%r6+2944], %r290;
	ld.shared.u32 	%r291, [%r6+3084];
	shr.u32 	%r292, %r291, 1;
	st.shared.u32 	[%r6+3084], %r292;
	ld.shared.u32 	%r293, [%r6+3224];
	shr.u32 	%r294, %r293, 1;
	st.shared.u32 	[%r6+3224], %r294;
	ld.shared.u32 	%r295, [%r6+3364];
	shr.u32 	%r296, %r295, 1;
	st.shared.u32 	[%r6+3364], %r296;
	ld.shared.u32 	%r297, [%r6+3504];
	shr.u32 	%r298, %r297, 1;
	st.shared.u32 	[%r6+3504], %r298;
	ld.shared.u32 	%r299, [%r6+3644];
	shr.u32 	%r300, %r299, 1;
	st.shared.u32 	[%r6+3644], %r300;
	ld.shared.u32 	%r301, [%r6+3784];
	shr.u32 	%r302, %r301, 1;
	st.shared.u32 	[%r6+3784], %r302;
	ld.shared.u32 	%r303, [%r6+3924];
	shr.u32 	%r304, %r303, 1;
	st.shared.u32 	[%r6+3924], %r304;
	ld.shared.u32 	%r305, [%r6+4064];
	shr.u32 	%r306, %r305, 1;
	st.shared.u32 	[%r6+4064], %r306;
	ld.shared.u32 	%r307, [%r6+4204];
	shr.u32 	%r308, %r307, 1;
	st.shared.u32 	[%r6+4204], %r308;
	ld.shared.u32 	%r309, [%r6+4344];
	shr.u32 	%r310, %r309, 1;
	st.shared.u32 	[%r6+4344], %r310;
	ld.shared.u32 	%r311, [%r6+4484];
	shr.u32 	%r312, %r311, 1;
	st.shared.u32 	[%r6+4484], %r312;
	and.b32  	%r313, %r250, 1;
	and.b32  	%r314, %r251, 2;
	or.b32  	%r315, %r314, %r313;
	shl.b32 	%r316, %r253, 1;
	and.b32  	%r317, %r316, 4;
	or.b32  	%r318, %r317, %r315;
	shl.b32 	%r319, %r255, 2;
	and.b32  	%r320, %r319, 8;
	or.b32  	%r321, %r320, %r318;
	shl.b32 	%r322, %r257, 3;
	and.b32  	%r323, %r322, 16;
	or.b32  	%r324, %r323, %r321;
	shl.b32 	%r325, %r259, 4;
	and.b32  	%r326, %r325, 32;
	or.b32  	%r327, %r326, %r324;
	shl.b32 	%r328, %r261, 5;
	and.b32  	%r329, %r328, 64;
	or.b32  	%r330, %r329, %r327;
	shl.b32 	%r331, %r263, 6;
	and.b32  	%r332, %r331, 128;
	or.b32  	%r333, %r332, %r330;
	shl.b32 	%r334, %r265, 7;
	and.b32  	%r335, %r334, 256;
	or.b32  	%r336, %r335, %r333;
	shl.b32 	%r337, %r267, 8;
	and.b32  	%r338, %r337, 512;
	or.b32  	%r339, %r338, %r336;
	shl.b32 	%r340, %r269, 9;
	and.b32  	%r341, %r340, 1024;
	or.b32  	%r342, %r341, %r339;
	shl.b32 	%r343, %r271, 10;
	and.b32  	%r344, %r343, 2048;
	or.b32  	%r345, %r344, %r342;
	shl.b32 	%r346, %r273, 11;
	and.b32  	%r347, %r346, 4096;
	or.b32  	%r348, %r347, %r345;
	shl.b32 	%r349, %r275, 12;
	and.b32  	%r350, %r349, 8192;
	or.b32  	%r351, %r350, %r348;
	shl.b32 	%r352, %r277, 13;
	and.b32  	%r353, %r352, 16384;
	or.b32  	%r354, %r353, %r351;
	shl.b32 	%r355, %r279, 14;
	and.b32  	%r356, %r355, 32768;
	or.b32  	%r357, %r356, %r354;
	shl.b32 	%r358, %r281, 15;
	and.b32  	%r359, %r358, 65536;
	or.b32  	%r360, %r359, %r357;
	shl.b32 	%r361, %r283, 16;
	and.b32  	%r362, %r361, 131072;
	or.b32  	%r363, %r362, %r360;
	shl.b32 	%r364, %r285, 17;
	and.b32  	%r365, %r364, 262144;
	or.b32  	%r366, %r365, %r363;
	shl.b32 	%r367, %r287, 18;
	and.b32  	%r368, %r367, 524288;
	or.b32  	%r369, %r368, %r366;
	shl.b32 	%r370, %r289, 19;
	and.b32  	%r371, %r370, 1048576;
	or.b32  	%r372, %r371, %r369;
	shl.b32 	%r373, %r291, 20;
	and.b32  	%r374, %r373, 2097152;
	or.b32  	%r375, %r374, %r372;
	shl.b32 	%r376, %r293, 21;
	and.b32  	%r377, %r376, 4194304;
	or.b32  	%r378, %r377, %r375;
	shl.b32 	%r379, %r295, 22;
	and.b32  	%r380, %r379, 8388608;
	or.b32  	%r381, %r380, %r378;
	shl.b32 	%r382, %r297, 23;
	and.b32  	%r383, %r382, 16777216;
	or.b32  	%r384, %r383, %r381;
	shl.b32 	%r385, %r299, 24;
	and.b32  	%r386, %r385, 33554432;
	or.b32  	%r387, %r386, %r384;
	shl.b32 	%r388, %r301, 25;
	and.b32  	%r389, %r388, 67108864;
	or.b32  	%r390, %r389, %r387;
	shl.b32 	%r391, %r303, 26;
	and.b32  	%r392, %r391, 134217728;
	or.b32  	%r393, %r392, %r390;
	shl.b32 	%r394, %r305, 27;
	and.b32  	%r395, %r394, 268435456;
	or.b32  	%r396, %r395, %r393;
	shl.b32 	%r397, %r307, 28;
	and.b32  	%r398, %r397, 536870912;
	or.b32  	%r399, %r398, %r396;
	shl.b32 	%r400, %r309, 29;
	and.b32  	%r401, %r400, 1073741824;
	or.b32  	%r402, %r401, %r399;
	shl.b32 	%r403, %r312, 31;
	or.b32  	%r404, %r403, %r402;
	mov.u32 	%r405, %ctaid.x;
	add.s32 	%r406, %r5, %r405;
	shl.b32 	%r407, %r406, 5;
	add.s32 	%r408, %r407, %r4;
	mul.wide.u32 	%rd24, %r408, 4;
	add.s64 	%rd25, %rd1, %rd24;
	st.global.u32 	[%rd25], %r404;
	@%p5 bra 	$L__BB0_8;
	// begin inline asm
	trap;
	// end inline asm
$L__BB0_8:
	mov.u32 	%r409, %tid.y;
	add.s32 	%r410, %r4, %r409;
	mov.u32 	%r411, %tid.z;
	or.b32  	%r412, %r410, %r411;
	setp.ne.s32 	%p6, %r412, 0;
	barrier.sync 	0;
	@%p6 bra 	$L__BB0_11;
	// begin inline asm
	atom.add.release.gpu.u32 %r413,[%rd26],%r9;
	// end inline asm
$L__BB0_10:
	// begin inline asm
	ld.acquire.gpu.u32 %r415,[%rd26];
	// end inline asm
	xor.b32  	%r416, %r415, %r413;
	setp.gt.s32 	%p7, %r416, -1;
	@%p7 bra 	$L__BB0_10;
$L__BB0_11:
	barrier.sync 	0;
	add.s32 	%r417, %r417, 1;
	setp.ne.s32 	%p8, %r417, %r28;
	@%p8 bra 	$L__BB0_2;
$L__BB0_12:
	ret;

}


// ===== COMPILED SASS (sm_100) =====

	.target	sm_100

	.elftype	@"ET_EXEC"


//--------------------- .note.nv.tkinfo           --------------------------
	.section	.note.nv.tkinfo,"",@"SHT_NOTE"
	.sectionflags	@"SHF_NOTE_NV_TKINFO"
	.tkinfo
        /*0018*/ 	.word	0x00000002
        /*0030*/ 	.string	""
        /*0030*/ 	.string	"ptxas"
        /*0030*/ 	.string	"Cuda compilation tools, release 13.0, V13.0.88"
        /*0030*/ 	.string	"Build cuda_13.0.r13.0/compiler.36424714_0"
        /*0030*/ 	.string	"-arch sm_100 -m 64 "



//--------------------- .note.nv.cuinfo           --------------------------
	.section	.note.nv.cuinfo,"",@"SHT_NOTE"
	.sectionflags	@"SHF_NOTE_NV_CUINFO"
        /*0018*/ 	.short	0x0002
        /*001a*/ 	.short	0x0064
        /*001c*/ 	.short	0x0082
	.zero		2


//--------------------- .nv.info                  --------------------------
	.section	.nv.info,"",@"SHT_CUDA_INFO"
	.align	4


	//----- nvinfo : EIATTR_REGCOUNT
	.align		4
        /*0000*/ 	.byte	0x04, 0x2f
        /*0002*/ 	.short	(.L_1 - .L_0)
	.align		4
.L_0:
        /*0004*/ 	.word	index@(_Z15tiledLifeKernelPjjtt)
        /*0008*/ 	.word	0x0000001f


	//----- nvinfo : EIATTR_FRAME_SIZE
	.align		4
.L_1:
        /*000c*/ 	.byte	0x04, 0x11
        /*000e*/ 	.short	(.L_3 - .L_2)
	.align		4
.L_2:
        /*0010*/ 	.word	index@(_Z15tiledLifeKernelPjjtt)
        /*0014*/ 	.word	0x00000008


	//----- nvinfo : EIATTR_MIN_STACK_SIZE
	.align		4
.L_3:
        /*0018*/ 	.byte	0x04, 0x12
        /*001a*/ 	.short	(.L_5 - .L_4)
	.align		4
.L_4:
        /*001c*/ 	.word	index@(_Z15tiledLifeKernelPjjtt)
        /*0020*/ 	.word	0x00000008
.L_5:


//--------------------- .nv.compat                --------------------------
	.section	.nv.compat,"",@"SHT_CUDA_COMPAT_INFO"
	.align	4
        /*0000*/ 	.byte	0x02, 0x09, 0x00, 0x00, 0x02, 0x02, 0x01, 0x00, 0x02, 0x05, 0x05, 0x00, 0x03, 0x07, 0x01, 0x01
        /*0010*/ 	.byte	0x02, 0x03, 0x00, 0x00, 0x02, 0x06, 0x01, 0x00, 0x04, 0x0b, 0x08, 0x00, 0x09, 0x00, 0x00, 0x00
        /*0020*/ 	.byte	0x00, 0x00, 0x00, 0x00


//--------------------- .nv.info._Z15tiledLifeKernelPjjtt --------------------------
	.section	.nv.info._Z15tiledLifeKernelPjjtt,"",@"SHT_CUDA_INFO"
	.sectionflags	@""
	.align	4


	//----- nvinfo : EIATTR_CUDA_API_VERSION
	.align		4
        /*0000*/ 	.byte	0x04, 0x37
        /*0002*/ 	.short	(.L_7 - .L_6)
.L_6:
        /*0004*/ 	.word	0x00000082


	//----- nvinfo : EIATTR_KPARAM_INFO
	.align		4
.L_7:
        /*0008*/ 	.byte	0x04, 0x17
        /*000a*/ 	.short	(.L_9 - .L_8)
.L_8:
        /*000c*/ 	.word	0x00000000
        /*0010*/ 	.short	0x0003
        /*0012*/ 	.short	0x000e
        /*0014*/ 	.byte	0x00, 0xf0, 0x09, 0x00


	//----- nvinfo : EIATTR_KPARAM_INFO
	.align		4
.L_9:
        /*0018*/ 	.byte	0x04, 0x17
        /*001a*/ 	.short	(.L_11 - .L_10)
.L_10:
        /*001c*/ 	.word	0x00000000
        /*0020*/ 	.short	0x0002
        /*0022*/ 	.short	0x000c
        /*0024*/ 	.byte	0x00, 0xf0, 0x09, 0x00


	//----- nvinfo : EIATTR_KPARAM_INFO
	.align		4
.L_11:
        /*0028*/ 	.byte	0x04, 0x17
        /*002a*/ 	.short	(.L_13 - .L_12)
.L_12:
        /*002c*/ 	.word	0x00000000
        /*0030*/ 	.short	0x0001
        /*0032*/ 	.short	0x0008
        /*0034*/ 	.byte	0x00, 0xf0, 0x11, 0x00


	//----- nvinfo : EIATTR_KPARAM_INFO
	.align		4
.L_13:
        /*0038*/ 	.byte	0x04, 0x17
        /*003a*/ 	.short	(.L_15 - .L_14)
.L_14:
        /*003c*/ 	.word	0x00000000
        /*0040*/ 	.short	0x0000
        /*0042*/ 	.short	0x0000
        /*0044*/ 	.byte	0x00, 0xf5, 0x21, 0x00


	//----- nvinfo : EIATTR_SPARSE_MMA_MASK
	.align		4
.L_15:
        /*0048*/ 	.byte	0x03, 0x50
        /*004a*/ 	.short	0x0000


	//----- nvinfo : EIATTR_MAXREG_COUNT
	.align		4
        /*004c*/ 	.byte	0x03, 0x1b
        /*004e*/ 	.short	0x00ff


	//----- nvinfo : EIATTR_NUM_BARRIERS
	.align		4
        /*0050*/ 	.byte	0x02, 0x4c
        /*0052*/ 	.byte	0x01
	.zero		1


	//----- nvinfo : EIATTR_MERCURY_ISA_VERSION
	.align		4
        /*0054*/ 	.byte	0x03, 0x5f
        /*0056*/ 	.short	0x0101


	//----- nvinfo : EIATTR_INT_WARP_WIDE_INSTR_OFFSETS
	.align		4
        /*0058*/ 	.byte	0x04, 0x31
        /*005a*/ 	.short	(.L_17 - .L_16)


	//   ....[0]....
.L_16:
        /*005c*/ 	.word	0x00001cd0


	//   ....[1]....
        /*0060*/ 	.word	0x00001db0


	//----- nvinfo : EIATTR_COOP_GROUP_MASK_REGIDS
	.align		4
.L_17:
        /*0064*/ 	.byte	0x04, 0x29
        /*0066*/ 	.short	(.L_19 - .L_18)


	//   ....[0]....
.L_18:
        /*0068*/ 	.word	0xffffffff


	//   ....[1]....
        /*006c*/ 	.word	0xffffffff


	//----- nvinfo : EIATTR_COOP_GROUP_INSTR_OFFSETS
	.align		4
.L_19:
        /*0070*/ 	.byte	0x04, 0x28
        /*0072*/ 	.short	(.L_21 - .L_20)


	//   ....[0]....
.L_20:
        /*0074*/ 	.word	0x00001c80


	//   ....[1]....
        /*0078*/ 	.word	0x00001e60


	//----- nvinfo : EIATTR_VRC_CTA_INIT_COUNT
	.align		4
.L_21:
        /*007c*/ 	.byte	0x02, 0x4a
	.zero		1
	.zero		1


	//----- nvinfo : EIATTR_EXIT_INSTR_OFFSETS
	.align		4
        /*0080*/ 	.byte	0x04, 0x1c
        /*0082*/ 	.short	(.L_23 - .L_22)


	//   ....[0]....
.L_22:
        /*0084*/ 	.word	0x00000790


	//   ....[1]....
        /*0088*/ 	.word	0x00001e90


	//----- nvinfo : EIATTR_CRS_STACK_SIZE
	.align		4
.L_23:
        /*008c*/ 	.byte	0x04, 0x1e
        /*008e*/ 	.short	(.L_25 - .L_24)
.L_24:
        /*0090*/ 	.word	0x00000000


	//----- nvinfo : EIATTR_CBANK_PARAM_SIZE
	.align		4
.L_25:
        /*0094*/ 	.byte	0x03, 0x19
        /*0096*/ 	.short	0x0010


	//----- nvinfo : EIATTR_PARAM_CBANK
	.align		4
        /*0098*/ 	.byte	0x04, 0x0a
        /*009a*/ 	.short	(.L_27 - .L_26)
	.align		4
.L_26:
        /*009c*/ 	.word	index@(.nv.constant0._Z15tiledLifeKernelPjjtt)
        /*00a0*/ 	.short	0x0380
        /*00a2*/ 	.short	0x0010


	//----- nvinfo : EIATTR_SW_WAR
	.align		4
.L_27:
        /*00a4*/ 	.byte	0x04, 0x36
        /*00a6*/ 	.short	(.L_29 - .L_28)
.L_28:
        /*00a8*/ 	.word	0x00000008
.L_29:


//--------------------- .nv.callgraph             --------------------------
	.section	.nv.callgraph,"",@"SHT_CUDA_CALLGRAPH"
	.align	4
	.sectionentsize	8
	.align		4
        /*0000*/ 	.word	0x00000000
	.align		4
        /*0004*/ 	.word	0xffffffff
	.align		4
        /*0008*/ 	.word	0x00000000
	.align		4
        /*000c*/ 	.word	0xfffffffe
	.align		4
        /*0010*/ 	.word	0x00000000
	.align		4
        /*0014*/ 	.word	0xfffffffd
	.align		4
        /*0018*/ 	.word	0x00000000
	.align		4
        /*001c*/ 	.word	0xfffffffc


//--------------------- .text._Z15tiledLifeKernelPjjtt --------------------------
	.section	.text._Z15tiledLifeKernelPjjtt,"ax",@progbits
	.align	128
        .global         _Z15tiledLifeKernelPjjtt
        .type           _Z15tiledLifeKernelPjjtt,@function
        .size           _Z15tiledLifeKernelPjjtt,(.L_x_7 - _Z15tiledLifeKernelPjjtt)
        .other          _Z15tiledLifeKernelPjjtt,@"STO_CUDA_ENTRY STV_DEFAULT"
_Z15tiledLifeKernelPjjtt:
.text._Z15tiledLifeKernelPjjtt:
[----:B------:R-:W0:Y:S01]  /*0000*/  LDC R1, c[0x0][0x37c] ;  /* 0x0000df00ff017b82 */ /* 0x000e220000000800 */
[----:B------:R-:W1:Y:S01]  /*0010*/  S2R R11, SR_CTAID.Y ;  /* 0x00000000000b7919 */ /* 0x000e620000002600 */
[----:B------:R-:W2:Y:S06]  /*0020*/  LDCU.64 UR12, c[0x0][0x388] ;  /* 0x00007100ff0c77ac */ /* 0x000eac0008000a00 */
[----:B------:R-:W3:Y:S01]  /*0030*/  S2UR UR9, SR_CTAID.X ;  /* 0x00000000000979c3 */ /* 0x000ee20000002500 */
[----:B0-----:R-:W-:Y:S01]  /*0040*/  VIADD R1, R1, 0xfffffff8 ;  /* 0xfffffff801017836 */ /* 0x001fe20000000000 */
[----:B------:R-:W0:Y:S01]  /*0050*/  S2R R10, SR_TID.X ;  /* 0x00000000000a7919 */ /* 0x000e220000002100 */
[----:B------:R-:W4:Y:S05]  /*0060*/  LDCU.64 UR10, c[0x0][0x358] ;  /* 0x00006b00ff0a77ac */ /* 0x000f2a0008000a00 */
[----:B------:R-:W5:Y:S01]  /*0070*/  LDC.64 R4, c[0x0][0x380] ;  /* 0x0000e000ff047b82 */ /* 0x000f620000000a00 */
[----:B--2---:R-:W-:-:S06]  /*0080*/  ULOP3.LUT UR4, UR13, 0xffff, URZ, 0xc0, !UPT ;  /* 0x0000ffff0d047892 */ /* 0x004fcc000f8ec0ff */
[----:B-1----:R-:W-:-:S05]  /*0090*/  SHF.L.U32 R8, R11, UR4, RZ ;  /* 0x000000040b087c19 */ /* 0x002fca00080006ff */
[----:B---3--:R-:W-:-:S04]  /*00a0*/  VIADD R3, R8, UR9 ;  /* 0x0000000908037c36 */ /* 0x008fc80008000000 */
[----:B0-----:R-:W-:-:S04]  /*00b0*/  IMAD R3, R3, 0x20, R10 ;  /* 0x0000002003037824 */ /* 0x001fc800078e020a */
[----:B-----5:R-:W-:-:S05]  /*00c0*/  IMAD.WIDE.U32 R4, R3, 0x4, R4 ;  /* 0x0000000403047825 */ /* 0x020fca00078e0004 */
[----:B----4-:R-:W2:Y:S01]  /*00d0*/  LDG.E R13, desc[UR10][R4.64] ;  /* 0x0000000a040d7981 */ /* 0x010ea2000c1e1900 */
[----:B------:R-:W0:Y:S01]  /*00e0*/  S2UR UR6, SR_CgaCtaId ;  /* 0x00000000000679c3 */ /* 0x000e220000008800 */
[----:B------:R-:W-:Y:S01]  /*00f0*/  UIADD3 UR8, UPT, UPT, -UR4, 0x20, URZ ;  /* 0x0000002004087890 */ /* 0x000fe2000fffe1ff */
[----:B------:R-:W-:Y:S01]  /*0100*/  IMAD.MOV.U32 R12, RZ, RZ, -0x1 ;  /* 0xffffffffff0c7424 */ /* 0x000fe200078e00ff */
[----:B------:R-:W-:Y:S01]  /*0110*/  UMOV UR5, 0x400 ;  /* 0x0000040000057882 */ /* 0x000fe20000000000 */
[----:B------:R-:W-:Y:S01]  /*0120*/  UIADD3 UR7, UPT, UPT, UR9, -0x1, URZ ;  /* 0xffffffff09077890 */ /* 0x000fe2000fffe0ff */
[----:B------:R-:W-:Y:S02]  /*0130*/  ISETP.NE.AND P0, PT, RZ, UR12, PT ;  /* 0x0000000cff007c0c */ /* 0x000fe4000bf05270 */
[----:B------:R-:W-:-:S04]  /*0140*/  SHF.R.U32.HI R3, RZ, UR8, R12 ;  /* 0x00000008ff037c19 */ /* 0x000fc8000801160c */
[----:B------:R-:W-:Y:S01]  /*0150*/  LOP3.LUT R2, R3, UR7, RZ, 0xc0, !PT ;  /* 0x0000000703027c12 */ /* 0x000fe2000f8ec0ff */
[----:B0-----:R-:W-:Y:S02]  /*0160*/  ULEA UR5, UR6, UR5, 0x18 ;  /* 0x0000000506057291 */ /* 0x001fe4000f8ec0ff */
[----:B------:R-:W-:-:S04]  /*0170*/  UIADD3 UR6, UPT, UPT, UR9, 0x1, URZ ;  /* 0x0000000109067890 */ /* 0x000fc8000fffe0ff */
[----:B------:R-:W-:Y:S02]  /*0180*/  LEA R9, R10, UR5, 0x2 ;  /* 0x000000050a097c11 */ /* 0x000fe4000f8e10ff */
[----:B------:R-:W-:-:S05]  /*0190*/  LOP3.LUT R3, R3, UR6, RZ, 0xc0, !PT ;  /* 0x0000000603037c12 */ /* 0x000fca000f8ec0ff */
[----:B------:R0:W-:Y:S01]  /*01a0*/  STL.64 [R1], R2 ;  /* 0x0000000201007387 */ /* 0x0001e20000100a00 */
[--C-:B--2---:R-:W-:Y:S02]  /*01b0*/  SHF.R.U32.HI R0, RZ, 0x1, R13.reuse ;  /* 0x00000001ff007819 */ /* 0x104fe4000001160d */
[--C-:B------:R-:W-:Y:S02]  /*01c0*/  SHF.R.U32.HI R16, RZ, 0x1f, R13.reuse ;  /* 0x0000001fff107819 */ /* 0x100fe4000001160d */
[--C-:B------:R-:W-:Y:S02]  /*01d0*/  SHF.R.U32.HI R4, RZ, 0x2, R13.reuse ;  /* 0x00000002ff047819 */ /* 0x100fe4000001160d */
[--C-:B------:R-:W-:Y:S01]  /*01e0*/  SHF.R.U32.HI R7, RZ, 0x5, R13.reuse ;  /* 0x00000005ff077819 */ /* 0x100fe2000001160d */
[----:B------:R1:W-:Y:S01]  /*01f0*/  STS [R9+0x1184], R16 ;  /* 0x0011841009007388 */ /* 0x0003e20000000800 */
[----:B------:R-:W-:Y:S02]  /*0200*/  SHF.R.U32.HI R5, RZ, 0x3, R13 ;  /* 0x00000003ff057819 */ /* 0x000fe4000001160d */
[----:B------:R-:W-:-:S02]  /*0210*/  LOP3.LUT R14, R13, 0x1, RZ, 0xc0, !PT ;  /* 0x000000010d0e7812 */ /* 0x000fc400078ec0ff */
[----:B------:R-:W-:Y:S02]  /*0220*/  LOP3.LUT R0, R0, 0x1, RZ, 0xc0, !PT ;  /* 0x0000000100007812 */ /* 0x000fe400078ec0ff */
[----:B------:R-:W-:Y:S01]  /*0230*/  LOP3.LUT R4, R4, 0x1, RZ, 0xc0, !PT ;  /* 0x0000000104047812 */ /* 0x000fe200078ec0ff */
[----:B------:R2:W-:Y:S01]  /*0240*/  STS [R9+0x90], R14 ;  /* 0x0000900e09007388 */ /* 0x0005e20000000800 */
[----:B0-----:R-:W-:Y:S02]  /*0250*/  LOP3.LUT R2, R7, 0x1, RZ, 0xc0, !PT ;  /* 0x0000000107027812 */ /* 0x001fe400078ec0ff */
[--C-:B------:R-:W-:Y:S01]  /*0260*/  SHF.R.U32.HI R6, RZ, 0x4, R13.reuse ;  /* 0x00000004ff067819 */ /* 0x100fe2000001160d */
[----:B------:R0:W-:Y:S01]  /*0270*/  STS [R9+0x11c], R0 ;  /* 0x00011c0009007388 */ /* 0x0001e20000000800 */
[----:B------:R-:W-:Y:S02]  /*0280*/  LOP3.LUT R5, R5, 0x1, RZ, 0xc0, !PT ;  /* 0x0000000105057812 */ /* 0x000fe400078ec0ff */
[--C-:B------:R-:W-:Y:S01]  /*0290*/  SHF.R.U32.HI R3, RZ, 0x6, R13.reuse ;  /* 0x00000006ff037819 */ /* 0x100fe2000001160d */
[----:B------:R3:W-:Y:S01]  /*02a0*/  STS [R9+0x1a8], R4 ;  /* 0x0001a80409007388 */ /* 0x0007e20000000800 */
[----:B------:R-:W-:-:S02]  /*02b0*/  SHF.R.U32.HI R7, RZ, 0x7, R13 ;  /* 0x00000007ff077819 */ /* 0x000fc4000001160d */
[--C-:B------:R-:W-:Y:S01]  /*02c0*/  SHF.R.U32.HI R15, RZ, 0x8, R13.reuse ;  /* 0x00000008ff0f7819 */ /* 0x100fe2000001160d */
[----:B------:R-:W-:Y:S01]  /*02d0*/  STS [R9+0x234], R5 ;  /* 0x0002340509007388 */ /* 0x000fe20000000800 */
[----:B-1----:R-:W-:Y:S02]  /*02e0*/  SHF.R.U32.HI R16, RZ, 0x9, R13 ;  /* 0x00000009ff107819 */ /* 0x002fe4000001160d */
[----:B------:R-:W-:Y:S01]  /*02f0*/  LOP3.LUT R6, R6, 0x1, RZ, 0xc0, !PT ;  /* 0x0000000106067812 */ /* 0x000fe200078ec0ff */
[----:B------:R1:W-:Y:S01]  /*0300*/  STS [R9+0x34c], R2 ;  /* 0x00034c0209007388 */ /* 0x0003e20000000800 */
[----:B--2---:R-:W-:Y:S02]  /*0310*/  LOP3.LUT R14, R3, 0x1, RZ, 0xc0, !PT ;  /* 0x00000001030e7812 */ /* 0x004fe400078ec0ff */
[----:B0-----:R-:W-:Y:S01]  /*0320*/  LOP3.LUT R0, R7, 0x1, RZ, 0xc0, !PT ;  /* 0x0000000107007812 */ /* 0x001fe200078ec0ff */
[----:B------:R0:W-:Y:S01]  /*0330*/  STS [R9+0x2c0], R6 ;  /* 0x0002c00609007388 */ /* 0x0001e20000000800 */
[----:B---3--:R-:W-:-:S02]  /*0340*/  LOP3.LUT R4, R15, 0x1, RZ, 0xc0, !PT ;  /* 0x000000010f047812 */ /* 0x008fc400078ec0ff */
[----:B------:R-:W-:Y:S01]  /*0350*/  LOP3.LUT R16, R16, 0x1, RZ, 0xc0, !PT ;  /* 0x0000000110107812 */ /* 0x000fe200078ec0ff */
[----:B------:R2:W-:Y:S01]  /*0360*/  STS [R9+0x3d8], R14 ;  /* 0x0003d80e09007388 */ /* 0x0005e20000000800 */
[--C-:B------:R-:W-:Y:S02]  /*0370*/  SHF.R.U32.HI R17, RZ, 0xa, R13.reuse ;  /* 0x0000000aff117819 */ /* 0x100fe4000001160d */
[--C-:B-1----:R-:W-:Y:S01]  /*0380*/  SHF.R.U32.HI R2, RZ, 0xb, R13.reuse ;  /* 0x0000000bff027819 */ /* 0x102fe2000001160d */
[----:B------:R1:W-:Y:S01]  /*0390*/  STS [R9+0x464], R0 ;  /* 0x0004640009007388 */ /* 0x0003e20000000800 */
[--C-:B------:R-:W-:Y:S02]  /*03a0*/  SHF.R.U32.HI R3, RZ, 0xc, R13.reuse ;  /* 0x0000000cff037819 */ /* 0x100fe4000001160d */
[--C-:B------:R-:W-:Y:S01]  /*03b0*/  SHF.R.U32.HI R5, RZ, 0xd, R13.reuse ;  /* 0x0000000dff057819 */ /* 0x100fe2000001160d */
[----:B------:R3:W-:Y:S01]  /*03c0*/  STS [R9+0x4f0], R4 ;  /* 0x0004f00409007388 */ /* 0x0007e20000000800 */
[----:B------:R-:W-:-:S02]  /*03d0*/  SHF.R.U32.HI R7, RZ, 0xe, R13 ;  /* 0x0000000eff077819 */ /* 0x000fc4000001160d */
[----:B------:R-:W-:Y:S01]  /*03e0*/  SHF.R.U32.HI R15, RZ, 0xf, R13 ;  /* 0x0000000fff0f7819 */ /* 0x000fe2000001160d */
[----:B------:R4:W-:Y:S01]  /*03f0*/  STS [R9+0x57c], R16 ;  /* 0x00057c1009007388 */ /* 0x0009e20000000800 */
[----:B0-----:R-:W-:Y:S02]  /*0400*/  LOP3.LUT R6, R17, 0x1, RZ, 0xc0, !PT ;  /* 0x0000000111067812 */ /* 0x001fe400078ec0ff */
[----:B------:R-:W-:Y:S02]  /*0410*/  LOP3.LUT R2, R2, 0x1, RZ, 0xc0, !PT ;  /* 0x0000000102027812 */ /* 0x000fe400078ec0ff */
[----:B--2---:R-:W-:Y:S01]  /*0420*/  LOP3.LUT R14, R3, 0x1, RZ, 0xc0, !PT ;  /* 0x00000001030e7812 */ /* 0x004fe200078ec0ff */
[----:B------:R0:W-:Y:S01]  /*0430*/  STS [R9+0x608], R6 ;  /* 0x0006080609007388 */ /* 0x0001e20000000800 */
[----:B-1----:R-:W-:Y:S02]  /*0440*/  LOP3.LUT R0, R5, 0x1, RZ, 0xc0, !PT ;  /* 0x0000000105007812 */ /* 0x002fe400078ec0ff */
[----:B---3--:R-:W-:Y:S01]  /*0450*/  LOP3.LUT R4, R7, 0x1, RZ, 0xc0, !PT ;  /* 0x0000000107047812 */ /* 0x008fe200078ec0ff */
[----:B------:R1:W-:Y:S01]  /*0460*/  STS [R9+0x694], R2 ;  /* 0x0006940209007388 */ /* 0x0003e20000000800 */
[----:B----4-:R-:W-:-:S02]  /*0470*/  LOP3.LUT R16, R15, 0x1, RZ, 0xc0, !PT ;  /* 0x000000010f107812 */ /* 0x010fc400078ec0ff */
[--C-:B------:R-:W-:Y:S01]  /*0480*/  SHF.R.U32.HI R3, RZ, 0x10, R13.reuse ;  /* 0x00000010ff037819 */ /* 0x100fe2000001160d */
[----:B------:R2:W-:Y:S01]  /*0490*/  STS [R9+0x720], R14 ;  /* 0x0007200e09007388 */ /* 0x0005e20000000800 */
[--C-:B------:R-:W-:Y:S02]  /*04a0*/  SHF.R.U32.HI R5, RZ, 0x11, R13.reuse ;  /* 0x00000011ff057819 */ /* 0x100fe4000001160d */
[--C-:B------:R-:W-:Y:S01]  /*04b0*/  SHF.R.U32.HI R7, RZ, 0x12, R13.reuse ;  /* 0x00000012ff077819 */ /* 0x100fe2000001160d */
[----:B------:R3:W-:Y:S01]  /*04c0*/  STS [R9+0x7ac], R0 ;  /* 0x0007ac0009007388 */ /* 0x0007e20000000800 */
[--C-:B------:R-:W-:Y:S02]  /*04d0*/  SHF.R.U32.HI R15, RZ, 0x13, R13.reuse ;  /* 0x00000013ff0f7819 */ /* 0x100fe4000001160d */
[----:B------:R-:W-:Y:S01]  /*04e0*/  SHF.R.U32.HI R17, RZ, 0x14, R13 ;  /* 0x00000014ff117819 */ /* 0x000fe2000001160d */
[----:B------:R4:W-:Y:S01]  /*04f0*/  STS [R9+0x838], R4 ;  /* 0x0008380409007388 */ /* 0x0009e20000000800 */
[----:B0-----:R-:W-:-:S02]  /*0500*/  LOP3.LUT R6, R3, 0x1, RZ, 0xc0, !PT ;  /* 0x0000000103067812 */ /* 0x001fc400078ec0ff */
[----:B-1----:R-:W-:Y:S01]  /*0510*/  LOP3.LUT R2, R5, 0x1, RZ, 0xc0, !PT ;  /* 0x0000000105027812 */ /* 0x002fe200078ec0ff */
[----:B------:R0:W-:Y:S01]  /*0520*/  STS [R9+0x8c4], R16 ;  /* 0x0008c41009007388 */ /* 0x0001e20000000800 */
[----:B--2---:R-:W-:Y:S02]  /*0530*/  LOP3.LUT R14, R7, 0x1, RZ, 0xc0, !PT ;  /* 0x00000001070e7812 */ /* 0x004fe400078ec0ff */
[----:B---3--:R-:W-:Y:S01]  /*0540*/  LOP3.LUT R0, R15, 0x1, RZ, 0xc0, !PT ;  /* 0x000000010f007812 */ /* 0x008fe200078ec0ff */
[----:B------:R1:W-:Y:S01]  /*0550*/  STS [R9+0x950], R6 ;  /* 0x0009500609007388 */ /* 0x0003e20000000800 */
[--C-:B------:R-:W-:Y:S02]  /*0560*/  SHF.R.U32.HI R3, RZ, 0x15, R13.reuse ;  /* 0x00000015ff037819 */ /* 0x100fe4000001160d */
[----:B----4-:R-:W-:Y:S01]  /*0570*/  LOP3.LUT R4, R17, 0x1, RZ, 0xc0, !PT ;  /* 0x0000000111047812 */ /* 0x010fe200078ec0ff */
[----:B------:R2:W-:Y:S01]  /*0580*/  STS [R9+0x9dc], R2 ;  /* 0x0009dc0209007388 */ /* 0x0005e20000000800 */
[----:B------:R-:W-:-:S02]  /*0590*/  SHF.R.U32.HI R5, RZ, 0x16, R13 ;  /* 0x00000016ff057819 */ /* 0x000fc4000001160d */
[--C-:B------:R-:W-:Y:S01]  /*05a0*/  SHF.R.U32.HI R7, RZ, 0x17, R13.reuse ;  /* 0x00000017ff077819 */ /* 0x100fe2000001160d */
[----:B------:R3:W-:Y:S01]  /*05b0*/  STS [R9+0xa68], R14 ;  /* 0x000a680e09007388 */ /* 0x0007e20000000800 */
[--C-:B------:R-:W-:Y:S02]  /*05c0*/  SHF.R.U32.HI R15, RZ, 0x18, R13.reuse ;  /* 0x00000018ff0f7819 */ /* 0x100fe4000001160d */
[----:B------:R-:W-:Y:S01]  /*05d0*/  SHF.R.U32.HI R17, RZ, 0x19, R13 ;  /* 0x00000019ff117819 */ /* 0x000fe2000001160d */
[----:B------:R4:W-:Y:S01]  /*05e0*/  STS [R9+0xaf4], R0 ;  /* 0x000af40009007388 */ /* 0x0009e20000000800 */
[----:B0-----:R-:W-:Y:S02]  /*05f0*/  LOP3.LUT R16, R3, 0x1, RZ, 0xc0, !PT ;  /* 0x0000000103107812 */ /* 0x001fe400078ec0ff */
[----:B-1----:R-:W-:Y:S01]  /*0600*/  LOP3.LUT R6, R5, 0x1, RZ, 0xc0, !PT ;  /* 0x0000000105067812 */ /* 0x002fe200078ec0ff */
[----:B------:R0:W-:Y:S01]  /*0610*/  STS [R9+0xb80], R4 ;  /* 0x000b800409007388 */ /* 0x0001e20000000800 */
[----:B--2---:R-:W-:-:S02]  /*0620*/  LOP3.LUT R2, R7, 0x1, RZ, 0xc0, !PT ;  /* 0x0000000107027812 */ /* 0x004fc400078ec0ff */
[----:B---3--:R-:W-:Y:S01]  /*0630*/  LOP3.LUT R14, R15, 0x1, RZ, 0xc0, !PT ;  /* 0x000000010f0e7812 */ /* 0x008fe200078ec0ff */
[----:B------:R1:W-:Y:S01]  /*0640*/  STS [R9+0xc98], R6 ;  /* 0x000c980609007388 */ /* 0x0003e20000000800 */
[--C-:B------:R-:W-:Y:S02]  /*0650*/  SHF.R.U32.HI R3, RZ, 0x1a, R13.reuse ;  /* 0x0000001aff037819 */ /* 0x100fe4000001160d */
[----:B----4-:R-:W-:Y:S01]  /*0660*/  LOP3.LUT R0, R17, 0x1, RZ, 0xc0, !PT ;  /* 0x0000000111007812 */ /* 0x010fe200078ec0ff */
        /* <DEDUP_REMOVED lines=8> */
[----:B-1----:R-:W-:Y:S01]  /*06f0*/  LOP3.LUT R6, R5, 0x1, RZ, 0xc0, !PT ;  /* 0x0000000105067812 */ /* 0x002fe200078ec0ff */
[----:B------:R0:W-:Y:S01]  /*0700*/  STS [R9+0xc0c], R16 ;  /* 0x000c0c1009007388 */ /* 0x0001e20000000800 */
[----:B--2---:R-:W-:Y:S02]  /*0710*/  LOP3.LUT R2, R7, 0x1, RZ, 0xc0, !PT ;  /* 0x0000000107027812 */ /* 0x004fe400078ec0ff */
[----:B---3--:R-:W-:Y:S01]  /*0720*/  LOP3.LUT R14, R15, 0x1, RZ, 0xc0, !PT ;  /* 0x000000010f0e7812 */ /* 0x008fe200078ec0ff */
[----:B------:R0:W-:Y:S01]  /*0730*/  STS [R9+0xec8], R4 ;  /* 0x000ec80409007388 */ /* 0x0001e20000000800 */
[----:B----4-:R-:W-:-:S03]  /*0740*/  LOP3.LUT R0, R13, 0x1, RZ, 0xc0, !PT ;  /* 0x000000010d007812 */ /* 0x010fc600078ec0ff */
[----:B------:R0:W-:Y:S04]  /*0750*/  STS [R9+0xf54], R6 ;  /* 0x000f540609007388 */ /* 0x0001e80000000800 */
[----:B------:R0:W-:Y:S04]  /*0760*/  STS [R9+0xfe0], R2 ;  /* 0x000fe00209007388 */ /* 0x0001e80000000800 */
[----:B------:R0:W-:Y:S04]  /*0770*/  STS [R9+0x106c], R14 ;  /* 0x00106c0e09007388 */ /* 0x0001e80000000800 */
[----:B------:R0:W-:Y:S01]  /*0780*/  STS [R9+0x10f8], R0 ;  /* 0x0010f80009007388 */ /* 0x0001e20000000800 */
[----:B------:R-:W-:Y:S05]  /*0790*/  @!P0 EXIT ;  /* 0x000000000000894d */ /* 0x000fea0003800000 */
[----:B------:R-:W1:Y:S01]  /*07a0*/  S2R R3, SR_CTAID.Z ;  /* 0x0000000000037919 */ /* 0x000e620000002700 */
[----:B0-----:R-:W0:Y:S01]  /*07b0*/  LDC.U16 R0, c[0x0][0x38e] ;  /* 0x0000e380ff007b82 */ /* 0x001e220000000400 */
[----:B------:R-:W2:Y:S01]  /*07c0*/  LDCU UR5, c[0x0][0x370] ;  /* 0x00006e00ff0577ac */ /* 0x000ea20008000800 */
[----:B------:R-:W-:Y:S02]  /*07d0*/  VIADD R2, R11, UR9 ;  /* 0x000000090b027c36 */ /* 0x000fe40008000000 */
[----:B------:R-:W-:Y:S01]  /*07e0*/  IMAD.MOV.U32 R20, RZ, RZ, RZ ;  /* 0x000000ffff147224 */ /* 0x000fe200078e00ff */
[----:B------:R-:W3:Y:S01]  /*07f0*/  LDCU UR6, c[0x0][0x374] ;  /* 0x00006e80ff0677ac */ /* 0x000ee20008000800 */
[----:B------:R-:W4:Y:S01]  /*0800*/  LDCU UR7, c[0x0][0x378] ;  /* 0x00006f00ff0777ac */ /* 0x000f220008000800 */
[----:B------:R-:W-:-:S05]  /*0810*/  CS2R.32 R5, SR_CgaSize ;  /* 0x0000000000057805 */ /* 0x000fca0000008a00 */
[----:B------:R-:W-:-:S05]  /*0820*/  IMAD R5, R5, -0xa0, RZ ;  /* 0xffffff6005057824 */ /* 0x000fca00078e02ff */
[----:B------:R-:W-:-:S14]  /*0830*/  R2UR UR8, R5 ;  /* 0x00000000050872ca */ /* 0x000fdc00000e0000 */
[----:B------:R-:W0:Y:S01]  /*0840*/  LDCU UR8, c[0x0][UR8+0x258] ;  /* 0x00004b00080877ac */ /* 0x000e220008000800 */
[----:B------:R-:W-:-:S05]  /*0850*/  CS2R.32 R5, SR_CgaSize ;  /* 0x0000000000057805 */ /* 0x000fca0000008a00 */
[----:B------:R-:W-:-:S05]  /*0860*/  IMAD R5, R5, -0xa0, RZ ;  /* 0xffffff6005057824 */ /* 0x000fca00078e02ff */
[----:B------:R-:W-:-:S14]  /*0870*/  R2UR UR9, R5 ;  /* 0x00000000050972ca */ /* 0x000fdc00000e0000 */
[----:B------:R-:W0:Y:S01]  /*0880*/  LDCU UR9, c[0x0][UR9+0x254] ;  /* 0x00004a80090977ac */ /* 0x000e220008000800 */
[----:B--2---:R-:W-:-:S04]  /*0890*/  UIADD3 UR5, UPT, UPT, URZ, -UR5, URZ ;  /* 0x80000005ff057290 */ /* 0x004fc8000fffe0ff */
[----:B---3--:R-:W-:-:S04]  /*08a0*/  UIMAD UR5, UR5, UR6, URZ ;  /* 0x00000006050572a4 */ /* 0x008fc8000f8e02ff */
[----:B----4-:R-:W-:Y:S01]  /*08b0*/  UIMAD UR5, UR7, UR5, -0x7fffffff ;  /* 0x80000001070574a4 */ /* 0x010fe2000f8e0205 */
[----:B-1----:R-:W-:-:S05]  /*08c0*/  IMAD.MOV R3, RZ, RZ, -R3 ;  /* 0x000000ffff037224 */ /* 0x002fca00078e0a03 */
[----:B------:R-:W-:Y:S01]  /*08d0*/  ISETP.NE.AND P0, PT, R2, R3, PT ;  /* 0x000000030200720c */ /* 0x000fe20003f05270 */
[C---:B------:R-:W-:Y:S01]  /*08e0*/  VIADD R2, R11.reuse, 0x1 ;  /* 0x000000010b027836 */ /* 0x040fe20000000000 */
[----:B0-----:R-:W-:Y:S01]  /*08f0*/  IADD3 R3, PT, PT, -R0, 0x20, RZ ;  /* 0x0000002000037810 */ /* 0x001fe20007ffe1ff */
[----:B------:R-:W-:-:S03]  /*0900*/  VIADD R0, R11, 0xffffffff ;  /* 0xffffffff0b007836 */ /* 0x000fc60000000000 */
[----:B------:R-:W-:-:S04]  /*0910*/  SHF.R.U32.HI R3, RZ, R3, R12 ;  /* 0x00000003ff037219 */ /* 0x000fc8000001160c */
[C---:B------:R-:W-:Y:S01]  /*0920*/  LOP3.LUT R4, R3.reuse, R0, RZ, 0xc0, !PT ;  /* 0x0000000003047212 */ /* 0x040fe200078ec0ff */
[----:B------:R-:W-:Y:S01]  /*0930*/  IMAD R0, R10, 0x4, R1 ;  /* 0x000000040a007824 */ /* 0x000fe200078e0201 */
[----:B------:R-:W-:Y:S01]  /*0940*/  LOP3.LUT R2, R3, R2, RZ, 0xc0, !PT ;  /* 0x0000000203027212 */ /* 0x000fe200078ec0ff */
[----:B------:R-:W-:Y:S01]  /*0950*/  VOTEU.ANY UP0, P0 ;  /* 0x0000000000ff7886 */ /* 0x000fe20000000100 */
[----:B------:R-:W-:Y:S01]  /*0960*/  SHF.L.U32 R4, R4, UR4, RZ ;  /* 0x0000000404047c19 */ /* 0x000fe200080006ff */
[----:B------:R-:W-:Y:S01]  /*0970*/  USEL UR5, UR5, 0x1, !UP0 ;  /* 0x0000000105057887 */ /* 0x000fe2000c000000 */
[----:B------:R-:W-:-:S11]  /*0980*/  SHF.L.U32 R5, R2, UR4, RZ ;  /* 0x0000000402057c19 */ /* 0x000fd600080006ff */
.L_x_5:
[C---:B------:R-:W-:Y:S01]  /*0990*/  ISETP.GT.U32.AND P0, PT, R10.reuse, 0x1, PT ;  /* 0x000000010a00780c */ /* 0x040fe20003f04070 */
[----:B------:R-:W-:-:S12]  /*09a0*/  IMAD R7, R10, 0x80, R9 ;  /* 0x000000800a077824 */ /* 0x000fd800078e0209 */
[----:B------:R-:W-:Y:S05]  /*09b0*/  @P0 BRA `(.L_x_0) ;  /* 0x0000000000680947 */ /* 0x000fea0003800000 */
[----:B------:R-:W2:Y:S01]  /*09c0*/  LDL R11, [R0] ;  /* 0x00000000000b7983 */ /* 0x000ea20000100800 */
[----:B------:R-:W0:Y:S01]  /*09d0*/  LDC.64 R2, c[0x0][0x380] ;  /* 0x0000e000ff027b82 */ /* 0x000e220000000a00 */
[----:B------:R-:W-:-:S05]  /*09e0*/  LOP3.LUT R6, R10, 0x1, RZ, 0x3c, !PT ;  /* 0x000000010a067812 */ /* 0x000fca00078e3cff */
[----:B------:R-:W-:Y:S02]  /*09f0*/  IMAD R15, R6, 0x1f, RZ ;  /* 0x0000001f060f7824 */ /* 0x000fe400078e02ff */
[----:B------:R-:W1:Y:S01]  /*0a00*/  S2UR UR6, SR_CgaCtaId ;  /* 0x00000000000679c3 */ /* 0x000e620000008800 */
[--C-:B--2---:R-:W-:Y:S02]  /*0a10*/  IMAD.IADD R6, R4, 0x1, R11.reuse ;  /* 0x0000000104067824 */ /* 0x104fe400078e020b */
[----:B------:R-:W-:Y:S02]  /*0a20*/  IMAD.IADD R12, R5, 0x1, R11 ;  /* 0x00000001050c7824 */ /* 0x000fe400078e020b */
[----:B------:R-:W-:Y:S02]  /*0a30*/  IMAD R13, R6, 0x20, R15 ;  /* 0x00000020060d7824 */ /* 0x000fe400078e020f */
[----:B------:R-:W-:Y:S02]  /*0a40*/  IMAD.IADD R6, R8, 0x1, R11 ;  /* 0x0000000108067824 */ /* 0x000fe400078e020b */
[----:B------:R-:W-:-:S02]  /*0a50*/  IMAD R17, R12, 0x20, R15 ;  /* 0x000000200c117824 */ /* 0x000fc400078e020f */
[----:B0-----:R-:W-:-:S04]  /*0a60*/  IMAD.WIDE.U32 R12, R13, 0x4, R2 ;  /* 0x000000040d0c7825 */ /* 0x001fc800078e0002 */
[----:B------:R-:W-:Y:S02]  /*0a70*/  IMAD R11, R6, 0x20, R15 ;  /* 0x00000020060b7824 */ /* 0x000fe400078e020f */
[--C-:B------:R-:W-:Y:S01]  /*0a80*/  IMAD.WIDE.U32 R14, R17, 0x4, R2.reuse ;  /* 0x00000004110e7825 */ /* 0x100fe200078e0002 */
[----:B------:R-:W2:Y:S03]  /*0a90*/  LDG.E R12, desc[UR10][R12.64] ;  /* 0x0000000a0c0c7981 */ /* 0x000ea6000c1e1900 */
[----:B------:R-:W-:Y:S02]  /*0aa0*/  IMAD.WIDE.U32 R2, R11, 0x4, R2 ;  /* 0x000000040b027825 */ /* 0x000fe400078e0002 */
[----:B------:R-:W3:Y:S04]  /*0ab0*/  LDG.E R14, desc[UR10][R14.64] ;  /* 0x0000000a0e0e7981 */ /* 0x000ee8000c1e1900 */
[----:B------:R-:W4:Y:S01]  /*0ac0*/  LDG.E R2, desc[UR10][R2.64] ;  /* 0x0000000a02027981 */ /* 0x000f22000c1e1900 */
[----:B------:R-:W-:-:S02]  /*0ad0*/  UMOV UR4, 0x400 ;  /* 0x0000040000047882 */ /* 0x000fc40000000000 */
[----:B------:R-:W-:-:S04]  /*0ae0*/  UIADD3 UR4, UPT, UPT, UR4, 0x1298, URZ ;  /* 0x0000129804047890 */ /* 0x000fc8000fffe0ff */
[----:B-1----:R-:W-:-:S06]  /*0af0*/  ULEA UR4, UR6, UR4, 0x18 ;  /* 0x0000000406047291 */ /* 0x002fcc000f8ec0ff */
[----:B------:R-:W-:Y:S02]  /*0b00*/  LEA R11, R10, UR4, 0x2 ;  /* 0x000000040a0b7c11 */ /* 0x000fe4000f8e10ff */
[----:B--2---:R-:W-:Y:S02]  /*0b10*/  SHF.R.U32.HI R6, RZ, 0x1f, R12 ;  /* 0x0000001fff067819 */ /* 0x004fe4000001160c */
[----:B---3--:R-:W-:-:S03]  /*0b20*/  LOP3.LUT R16, R14, 0x1, RZ, 0xc0, !PT ;  /* 0x000000010e107812 */ /* 0x008fc600078ec0ff */
[----:B------:R0:W-:Y:S04]  /*0b30*/  STS [R7], R6 ;  /* 0x0000000607007388 */ /* 0x0001e80000000800 */
[----:B----4-:R0:W-:Y:S04]  /*0b40*/  STS [R11], R2 ;  /* 0x000000020b007388 */ /* 0x0101e80000000800 */
[----:B------:R0:W-:Y:S02]  /*0b50*/  STS [R7+0x120c], R16 ;  /* 0x00120c1007007388 */ /* 0x0001e40000000800 */
.L_x_0:
[----:B------:R-:W-:Y:S05]  /*0b60*/  WARPSYNC.ALL ;  /* 0x0000000000007948 */ /* 0x000fea0003800000 */
[----:B------:R-:W1:Y:S08]  /*0b70*/  S2UR UR7, SR_CTAID.X ;  /* 0x00000000000779c3 */ /* 0x000e700000002500 */
[----:B------:R-:W-:Y:S08]  /*0b80*/  BAR.SYNC.DEFER_BLOCKING 0x0 ;  /* 0x0000000000007b1d */ /* 0x000ff00000010000 */
[----:B0-----:R-:W0:Y:S01]  /*0b90*/  LDC.64 R2, c[0x0][0x380] ;  /* 0x0000e000ff027b82 */ /* 0x001e220000000a00 */
[----:B-1----:R-:W-:-:S02]  /*0ba0*/  VIADD R13, R5, UR7 ;  /* 0x00000007050d7c36 */ /* 0x002fc40008000000 */
[----:B------:R-:W-:Y:S02]  /*0bb0*/  VIADD R11, R4, UR7 ;  /* 0x00000007040b7c36 */ /* 0x000fe40008000000 */
[--C-:B------:R-:W-:Y:S02]  /*0bc0*/  IMAD R13, R13, 0x20, R10.reuse ;  /* 0x000000200d0d7824 */ /* 0x100fe400078e020a */
[----:B------:R-:W-:Y:S02]  /*0bd0*/  IMAD R11, R11, 0x20, R10 ;  /* 0x000000200b0b7824 */ /* 0x000fe400078e020a */
[----:B0-----:R-:W-:-:S04]  /*0be0*/  IMAD.WIDE.U32 R14, R13, 0x4, R2 ;  /* 0x000000040d0e7825 */ /* 0x001fc800078e0002 */
[----:B------:R-:W-:Y:S02]  /*0bf0*/  IMAD.WIDE.U32 R12, R11, 0x4, R2 ;  /* 0x000000040b0c7825 */ /* 0x000fe400078e0002 */
[----:B------:R0:W2:Y:S04]  /*0c00*/  LDG.E R15, desc[UR10][R14.64] ;  /* 0x0000000a0e0f7981 */ /* 0x0000a8000c1e1900 */
[----:B------:R1:W3:Y:S01]  /*0c10*/  LDG.E R12, desc[UR10][R12.64] ;  /* 0x0000000a0c0c7981 */ /* 0x0002e2000c1e1900 */
[----:B------:R-:W4:Y:S01]  /*0c20*/  S2UR UR6, SR_CgaCtaId ;  /* 0x00000000000679c3 */ /* 0x000f220000008800 */
[----:B------:R-:W-:Y:S01]  /*0c30*/  UMOV UR4, 0x400 ;  /* 0x0000040000047882 */ /* 0x000fe20000000000 */
[----:B------:R-:W-:-:S04]  /*0c40*/  IMAD R6, R10, 0x8, R7 ;  /* 0x000000080a067824 */ /* 0x000fc800078e0207 */
[----:B0-----:R-:W-:Y:S01]  /*0c50*/  IMAD R14, R10, -0x88, R6 ;  /* 0xffffff780a0e7824 */ /* 0x001fe200078e0206 */
[----:B----4-:R-:W-:-:S09]  /*0c60*/  ULEA UR4, UR6, UR4, 0x18 ;  /* 0x0000000406047291 */ /* 0x010fd2000f8ec0ff */
[----:B------:R-:W0:Y:S02]  /*0c70*/  LDS R11, [UR4+0x1298] ;  /* 0x00129804ff0b7984 */ /* 0x000e240008000800 */
[----:B0-----:R-:W-:-:S04]  /*0c80*/  SHF.R.U32.HI R11, RZ, R10, R11 ;  /* 0x0000000aff0b7219 */ /* 0x001fc8000001160b */
[----:B------:R-:W-:-:S05]  /*0c90*/  LOP3.LUT R11, R11, 0x1, RZ, 0xc0, !PT ;  /* 0x000000010b0b7812 */ /* 0x000fca00078ec0ff */
[----:B------:R-:W-:Y:S04]  /*0ca0*/  STS [R6+0x8c], R11 ;  /* 0x00008c0b06007388 */ /* 0x000fe80000000800 */
[----:B------:R-:W0:Y:S01]  /*0cb0*/  LDS R7, [UR4+0x129c] ;  /* 0x00129c04ff077984 */ /* 0x000e220008000800 */
[----:B------:R-:W-:Y:S01]  /*0cc0*/  UMOV UR4, 0x1a4 ;  /* 0x000001a400047882 */ /* 0x000fe20000000000 */
[----:B0-----:R-:W-:-:S04]  /*0cd0*/  SHF.R.U32.HI R7, RZ, R10, R7 ;  /* 0x0000000aff077219 */ /* 0x001fc80000011607 */
[----:B-1----:R-:W-:-:S05]  /*0ce0*/  LOP3.LUT R13, R7, 0x1, RZ, 0xc0, !PT ;  /* 0x00000001070d7812 */ /* 0x002fca00078ec0ff */
[----:B------:R-:W-:Y:S04]  /*0cf0*/  STS [R6+0x110], R13 ;  /* 0x0001100d06007388 */ /* 0x000fe80000000800 */
[----:B------:R-:W0:Y:S04]  /*0d00*/  LDS R16, [R14] ;  /* 0x000000000e107984 */ /* 0x000e280000000800 */
[----:B------:R-:W1:Y:S04]  /*0d10*/  LDS R17, [R14+0x8] ;  /* 0x000008000e117984 */ /* 0x000e680000000800 */
[----:B------:R-:W4:Y:S04]  /*0d20*/  LDS R18, [R14+0x8c] ;  /* 0x00008c000e127984 */ /* 0x000f280000000800 */
[----:B------:R-:W5:Y:S01]  /*0d30*/  LDS R19, [R14+0x94] ;  /* 0x000094000e137984 */ /* 0x000f620000000800 */
[----:B0-----:R-:W-:-:S02]  /*0d40*/  LOP3.LUT R16, R16, 0x1, RZ, 0xc0, !PT ;  /* 0x0000000110107812 */ /* 0x001fc400078ec0ff */
[----:B-1----:R-:W-:Y:S02]  /*0d50*/  LOP3.LUT R17, R17, 0x1, RZ, 0xc0, !PT ;  /* 0x0000000111117812 */ /* 0x002fe400078ec0ff */
[----:B----4-:R-:W-:-:S03]  /*0d60*/  LOP3.LUT R18, R18, 0x1, RZ, 0xc0, !PT ;  /* 0x0000000112127812 */ /* 0x010fc600078ec0ff */
[----:B------:R-:W-:Y:S01]  /*0d70*/  IMAD.IADD R17, R16, 0x1, R17 ;  /* 0x0000000110117824 */ /* 0x000fe200078e0211 */
[----:B-----5:R-:W-:-:S05]  /*0d80*/  LOP3.LUT R19, R19, 0x1, RZ, 0xc0, !PT ;  /* 0x0000000113137812 */ /* 0x020fca00078ec0ff */
[----:B------:R-:W-:Y:S01]  /*0d90*/  IMAD.IADD R6, R18, 0x1, R19 ;  /* 0x0000000112067824 */ /* 0x000fe200078e0213 */
[----:B--2---:R-:W-:Y:S02]  /*0da0*/  LOP3.LUT R15, R15, 0x1, RZ, 0xc0, !PT ;  /* 0x000000010f0f7812 */ /* 0x004fe400078ec0ff */
[----:B---3--:R-:W-:-:S03]  /*0db0*/  SHF.R.U32.HI R7, RZ, 0x1f, R12 ;  /* 0x0000001fff077819 */ /* 0x008fc6000001160c */
[----:B------:R0:W-:Y:S04]  /*0dc0*/  STS [R14+0x1210], R15 ;  /* 0x0012100f0e007388 */ /* 0x0001e80000000800 */
[----:B------:R0:W-:Y:S04]  /*0dd0*/  STS [R14+0x4], R7 ;  /* 0x000004070e007388 */ /* 0x0001e80000000800 */
[----:B------:R0:W1:Y:S02]  /*0de0*/  LDS R11, [R9+0x90] ;  /* 0x00009000090b7984 */ /* 0x0000640000000800 */
.L_x_1:
[----:B------:R-:W2:Y:S01]  /*0df0*/  LDS R12, [R9+UR4+-0x8c] ;  /* 0xffff7404090c7984 */ /* 0x000ea20008000800 */
[----:B0-----:R-:W-:Y:S02]  /*0e00*/  LOP3.LUT R7, R7, 0x1, RZ, 0xc0, !PT ;  /* 0x0000000107077812 */ /* 0x001fe400078ec0ff */
[----:B-1----:R-:W-:Y:S01]  /*0e10*/  LOP3.LUT R25, R11, 0x1, RZ, 0xc0, !PT ;  /* 0x000000010b197812 */ /* 0x002fe200078ec0ff */
[----:B------:R-:W0:Y:S01]  /*0e20*/  LDS R13, [R9+UR4+-0x84] ;  /* 0xffff7c04090d7984 */ /* 0x000e220008000800 */
[----:B------:R-:W-:-:S03]  /*0e30*/  IADD3 R14, PT, PT, R6, R7, R17 ;  /* 0x00000007060e7210 */ /* 0x000fc60007ffe011 */
[----:B------:R-:W1:Y:S04]  /*0e40*/  LDS R15, [R9+UR4+-0x88] ;  /* 0xffff7804090f7984 */ /* 0x000e680008000800 */
[----:B------:R-:W3:Y:S04]  /*0e50*/  LDS R16, [R9+UR4] ;  /* 0x0000000409107984 */ /* 0x000ee80008000800 */
[----:B------:R-:W4:Y:S04]  /*0e60*/  LDS R22, [R9+UR4+0x8] ;  /* 0x0000080409167984 */ /* 0x000f280008000800 */
[----:B------:R-:W5:Y:S04]  /*0e70*/  LDS R21, [R9+UR4+0x8c] ;  /* 0x00008c0409157984 */ /* 0x000f680008000800 */
[----:B------:R-:W5:Y:S04]  /*0e80*/  LDS R23, [R9+UR4+0x94] ;  /* 0x0000940409177984 */ /* 0x000f680008000800 */
[----:B------:R-:W5:Y:S04]  /*0e90*/  LDS R7, [R9+UR4+0x90] ;  /* 0x0000900409077984 */ /* 0x000f680008000800 */
[----:B------:R-:W5:Y:S04]  /*0ea0*/  LDS R18, [R9+UR4+0x120] ;  /* 0x0001200409127984 */ /* 0x000f680008000800 */
[----:B------:R-:W5:Y:S01]  /*0eb0*/  LDS R19, [R9+UR4+0x118] ;  /* 0x0001180409137984 */ /* 0x000f620008000800 */
[----:B--2---:R-:W-:-:S02]  /*0ec0*/  LOP3.LUT R12, R12, 0x1, RZ, 0xc0, !PT ;  /* 0x000000010c0c7812 */ /* 0x004fc400078ec0ff */
[----:B0-----:R-:W-:Y:S02]  /*0ed0*/  LOP3.LUT R13, R13, 0x1, RZ, 0xc0, !PT ;  /* 0x000000010d0d7812 */ /* 0x001fe400078ec0ff */
[----:B-1----:R-:W-:-:S03]  /*0ee0*/  LOP3.LUT R24, R15, 0x1, RZ, 0xc0, !PT ;  /* 0x000000010f187812 */ /* 0x002fc600078ec0ff */
[----:B------:R-:W-:Y:S02]  /*0ef0*/  IMAD.IADD R17, R12, 0x1, R13 ;  /* 0x000000010c117824 */ /* 0x000fe400078e020d */
[----:B------:R-:W0:Y:S01]  /*0f00*/  LDS R13, [R9+UR4+0x4] ;  /* 0x00000404090d7984 */ /* 0x000e220008000800 */
[----:B---3--:R-:W-:Y:S02]  /*0f10*/  LOP3.LUT R26, R16, 0x1, RZ, 0xc0, !PT ;  /* 0x00000001101a7812 */ /* 0x008fe400078ec0ff */
[----:B------:R-:W-:Y:S01]  /*0f20*/  IADD3 R14, PT, PT, R24, R14, R17 ;  /* 0x0000000e180e7210 */ /* 0x000fe20007ffe011 */
[----:B------:R-:W-:Y:S01]  /*0f30*/  LDS R16, [R9+UR4+-0x114] ;  /* 0xfffeec0409107984 */ /* 0x000fe20008000800 */
[----:B----4-:R-:W-:Y:S02]  /*0f40*/  LOP3.LUT R27, R22, 0x1, RZ, 0xc0, !PT ;  /* 0x00000001161b7812 */ /* 0x010fe400078ec0ff */
[----:B------:R-:W-:Y:S02]  /*0f50*/  LOP3.LUT R12, R14, R11, RZ, 0xfc, !PT ;  /* 0x0000000b0e0c7212 */ /* 0x000fe400078efcff */
[----:B------:R-:W1:Y:S01]  /*0f60*/  LDS R11, [R9+UR4+0x11c] ;  /* 0x00011c04090b7984 */ /* 0x000e620008000800 */
[----:B------:R-:W-:Y:S01]  /*0f70*/  IMAD.IADD R22, R26, 0x1, R27 ;  /* 0x000000011a167824 */ /* 0x000fe200078e021b */
[----:B-----5:R-:W-:-:S02]  /*0f80*/  LOP3.LUT R21, R21, 0x1, RZ, 0xc0, !PT ;  /* 0x0000000115157812 */ /* 0x020fc400078ec0ff */
[----:B------:R-:W-:Y:S02]  /*0f90*/  LOP3.LUT R26, R23, 0x1, RZ, 0xc0, !PT ;  /* 0x00000001171a7812 */ /* 0x000fe400078ec0ff */
[----:B------:R-:W-:Y:S02]  /*0fa0*/  IADD3 R25, PT, PT, R17, R25, R6 ;  /* 0x0000001911197210 */ /* 0x000fe40007ffe006 */
[----:B------:R-:W-:Y:S01]  /*0fb0*/  IADD3 R24, PT, PT, R22, R24, R17 ;  /* 0x0000001816187210 */ /* 0x000fe20007ffe011 */
[----:B------:R-:W-:Y:S01]  /*0fc0*/  IMAD.IADD R17, R21, 0x1, R26 ;  /* 0x0000000115117824 */ /* 0x000fe200078e021a */
[----:B------:R-:W-:Y:S02]  /*0fd0*/  LOP3.LUT R21, R7, 0x1, RZ, 0xc0, !PT ;  /* 0x0000000107157812 */ /* 0x000fe400078ec0ff */
[----:B------:R-:W-:Y:S02]  /*0fe0*/  LOP3.LUT R26, R18, 0x1, RZ, 0xc0, !PT ;  /* 0x00000001121a7812 */ /* 0x000fe400078ec0ff */
[----:B------:R-:W-:-:S02]  /*0ff0*/  LOP3.LUT R23, R19, 0x1, RZ, 0xc0, !PT ;  /* 0x0000000113177812 */ /* 0x000fc400078ec0ff */
[----:B0-----:R-:W-:-:S04]  /*1000*/  LOP3.LUT R6, R13, 0x1, RZ, 0xc0, !PT ;  /* 0x000000010d067812 */ /* 0x001fc800078ec0ff */
[--C-:B------:R-:W-:Y:S02]  /*1010*/  IADD3 R18, PT, PT, R6, R25, R22.reuse ;  /* 0x0000001906127210 */ /* 0x100fe40007ffe016 */
[----:B------:R-:W-:Y:S01]  /*1020*/  IADD3 R19, PT, PT, R17, R6, R22 ;  /* 0x0000000611137210 */ /* 0x000fe20007ffe016 */
[----:B------:R-:W-:Y:S01]  /*1030*/  IMAD.IADD R6, R23, 0x1, R26 ;  /* 0x0000000117067824 */ /* 0x000fe200078e021a */
[----:B------:R-:W-:Y:S01]  /*1040*/  IADD3 R22, PT, PT, R21, R17, R24 ;  /* 0x0000001115167210 */ /* 0x000fe20007ffe018 */
[----:B------:R-:W-:Y:S01]  /*1050*/  IMAD.SHL.U32 R23, R12, 0x2, RZ ;  /* 0x000000020c177824 */ /* 0x000fe200078e00ff */
[----:B------:R-:W-:Y:S02]  /*1060*/  LOP3.LUT R24, R18, R15, RZ, 0xfc, !PT ;  /* 0x0000000f12187212 */ /* 0x000fe400078efcff */
[----:B-1----:R-:W-:Y:S02]  /*1070*/  LOP3.LUT R26, R11, 0x1, RZ, 0xc0, !PT ;  /* 0x000000010b1a7812 */ /* 0x002fe400078ec0ff */
[----:B------:R-:W-:Y:S01]  /*1080*/  SHF.R.U32.HI R21, RZ, 0x1, R14 ;  /* 0x00000001ff157819 */ /* 0x000fe2000001160e */
[----:B------:R-:W-:Y:S01]  /*1090*/  IMAD.SHL.U32 R24, R24, 0x2, RZ ;  /* 0x0000000218187824 */ /* 0x000fe200078e00ff */
[----:B------:R-:W-:-:S02]  /*10a0*/  SHF.R.U32.HI R25, RZ, 0x1, R18 ;  /* 0x00000001ff197819 */ /* 0x000fc40000011612 */
[----:B------:R-:W-:Y:S02]  /*10b0*/  IADD3 R12, PT, PT, R26, R6, R19 ;  /* 0x000000061a0c7210 */ /* 0x000fe40007ffe013 */
[----:B------:R-:W-:Y:S02]  /*10c0*/  LOP3.LUT R19, R23, R14, R21, 0x40, !PT ;  /* 0x0000000e17137212 */ /* 0x000fe400078e4015 */
[----:B------:R-:W-:Y:S02]  /*10d0*/  LOP3.LUT R24, R24, R18, R25, 0x40, !PT ;  /* 0x0000001218187212 */ /* 0x000fe400078e4019 */
[----:B------:R-:W-:Y:S02]  /*10e0*/  LOP3.LUT R14, R22, R13, RZ, 0xfc, !PT ;  /* 0x0000000d160e7212 */ /* 0x000fe400078efcff */
[----:B------:R-:W-:Y:S02]  /*10f0*/  LOP3.LUT R18, R12, R7, RZ, 0xfc, !PT ;  /* 0x000000070c127212 */ /* 0x000fe400078efcff */
[----:B------:R-:W-:Y:S01]  /*1100*/  SHF.R.U32.HI R21, RZ, 0x1, R22 ;  /* 0x00000001ff157819 */ /* 0x000fe20000011616 */
[----:B------:R-:W-:Y:S01]  /*1110*/  IMAD.SHL.U32 R14, R14, 0x2, RZ ;  /* 0x000000020e0e7824 */ /* 0x000fe200078e00ff */
[----:B------:R-:W-:Y:S01]  /*1120*/  SHF.R.U32.HI R23, RZ, 0x1, R12 ;  /* 0x00000001ff177819 */ /* 0x000fe2000001160c */
[----:B------:R-:W-:Y:S01]  /*1130*/  IMAD.SHL.U32 R18, R18, 0x2, RZ ;  /* 0x0000000212127824 */ /* 0x000fe200078e00ff */
[----:B------:R-:W-:-:S02]  /*1140*/  LOP3.LUT R16, R16, 0x2, R19, 0xf8, !PT ;  /* 0x0000000210107812 */ /* 0x000fc400078ef813 */
[----:B------:R-:W-:Y:S02]  /*1150*/  LOP3.LUT R14, R14, R22, R21, 0x40, !PT ;  /* 0x000000160e0e7212 */ /* 0x000fe400078e4015 */
[----:B------:R-:W-:Y:S01]  /*1160*/  LOP3.LUT R18, R18, R12, R23, 0x40, !PT ;  /* 0x0000000c12127212 */ /* 0x000fe200078e4017 */
[----:B------:R2:W-:Y:S01]  /*1170*/  STS [R9+UR4+-0x114], R16 ;  /* 0xfffeec1009007988 */ /* 0x0005e20008000804 */
[----:B------:R-:W-:Y:S02]  /*1180*/  LOP3.LUT R24, R15, 0x2, R24, 0xf8, !PT ;  /* 0x000000020f187812 */ /* 0x000fe400078ef818 */
[----:B------:R-:W-:Y:S02]  /*1190*/  LOP3.LUT R14, R13, 0x2, R14, 0xf8, !PT ;  /* 0x000000020d0e7812 */ /* 0x000fe400078ef80e */
[----:B------:R-:W-:Y:S01]  /*11a0*/  LOP3.LUT R18, R7, 0x2, R18, 0xf8, !PT ;  /* 0x0000000207127812 */ /* 0x000fe200078ef812 */
[----:B------:R2:W-:Y:S04]  /*11b0*/  STS [R9+UR4+-0x88], R24 ;  /* 0xffff781809007988 */ /* 0x0005e80008000804 */
[----:B------:R2:W-:Y:S04]  /*11c0*/  STS [R9+UR4+0x4], R14 ;  /* 0x0000040e09007988 */ /* 0x0005e80008000804 */
[----:B------:R2:W-:Y:S01]  /*11d0*/  STS [R9+UR4+0x90], R18 ;  /* 0x0000901209007988 */ /* 0x0005e20008000804 */
[----:B------:R-:W-:-:S04]  /*11e0*/  UIADD3 UR4, UPT, UPT, UR4, 0x230, URZ ;  /* 0x0000023004047890 */ /* 0x000fc8000fffe0ff */
[----:B------:R-:W-:-:S09]  /*11f0*/  UISETP.NE.AND UP0, UPT, UR4, 0x1324, UPT ;  /* 0x000013240400788c */ /* 0x000fd2000bf05270 */
[----:B--2---:R-:W-:Y:S05]  /*1200*/  BRA.U UP0, `(.L_x_1) ;  /* 0xfffffff900f87547 */ /* 0x004fea000b83ffff */
[----:B------:R-:W-:Y:S01]  /*1210*/  BAR.SYNC.DEFER_BLOCKING 0x0 ;  /* 0x0000000000007b1d */ /* 0x000fe20000010000 */
[----:B------:R-:W-:Y:S01]  /*1220*/  VIADD R21, R8, UR7 ;  /* 0x0000000708157c36 */ /* 0x000fe20008000000 */
[----:B------:R-:W-:-:S03]  /*1230*/  UISETP.NE.U32.AND UP0, UPT, UR8, URZ, UPT ;  /* 0x000000ff0800728c */ /* 0x000fc6000bf05070 */
[----:B------:R-:W-:Y:S01]  /*1240*/  IMAD R21, R21, 0x20, R10 ;  /* 0x0000002015157824 */ /* 0x000fe200078e020a */
[----:B------:R-:W-:-:S03]  /*1250*/  UISETP.NE.AND.EX UP0, UPT, UR9, URZ, UPT, UP0 ;  /* 0x000000ff0900728c */ /* 0x000fc6000bf05300 */
[----:B------:R-:W-:Y:S01]  /*1260*/  IMAD.WIDE.U32 R2, R21, 0x4, R2 ;  /* 0x0000000415027825 */ /* 0x000fe200078e0002 */
[----:B------:R-:W0:Y:S04]  /*1270*/  LDS R12, [R9+0x11c] ;  /* 0x00011c00090c7984 */ /* 0x000e280000000800 */
[----:B------:R-:W1:Y:S04]  /*1280*/  LDS R24, [R9+0x90] ;  /* 0x0000900009187984 */ /* 0x000e680000000800 */
[----:B------:R-:W2:Y:S04]  /*1290*/  LDS R7, [R9+0x1a8] ;  /* 0x0001a80009077984 */ /* 0x000ea80000000800 */
[----:B------:R-:W3:Y:S04]  /*12a0*/  LDS R11, [R9+0x234] ;  /* 0x00023400090b7984 */ /* 0x000ee80000000800 */
[----:B------:R-:W4:Y:S04]  /*12b0*/  LDS R13, [R9+0x2c0] ;  /* 0x0002c000090d7984 */ /* 0x000f280000000800 */
[----:B------:R-:W5:Y:S04]  /*12c0*/  LDS R14, [R9+0x34c] ;  /* 0x00034c00090e7984 */ /* 0x000f680000000800 */
[----:B------:R-:W5:Y:S04]  /*12d0*/  LDS R15, [R9+0x3d8] ;  /* 0x0003d800090f7984 */ /* 0x000f680000000800 */
[----:B------:R-:W5:Y:S04]  /*12e0*/  LDS R16, [R9+0x464] ;  /* 0x0004640009107984 */ /* 0x000f680000000800 */
[----:B------:R-:W5:Y:S04]  /*12f0*/  LDS R18, [R9+0x4f0] ;  /* 0x0004f00009127984 */ /* 0x000f680000000800 */
[----:B------:R-:W5:Y:S01]  /*1300*/  LDS R22, [R9+0x57c] ;  /* 0x00057c0009167984 */ /* 0x000f620000000800 */
[----:B0-----:R-:W-:-:S03]  /*1310*/  LOP3.LUT R17, R12, 0x2, RZ, 0xc0, !PT ;  /* 0x000000020c117812 */ /* 0x001fc600078ec0ff */
[----:B------:R-:W0:Y:S01]  /*1320*/  LDS R19, [R9+0x608] ;  /* 0x0006080009137984 */ /* 0x000e220000000800 */
[----:B-1----:R-:W-:-:S03]  /*1330*/  SHF.R.U32.HI R24, RZ, 0x1, R24 ;  /* 0x00000001ff187819 */ /* 0x002fc60000011618 */
[----:B------:R-:W1:Y:S01]  /*1340*/  LDS R21, [R9+0x720] ;  /* 0x0007200009157984 */ /* 0x000e620000000800 */
[----:B--2---:R-:W-:Y:S01]  /*1350*/  IMAD.SHL.U32 R6, R7, 0x2, RZ ;  /* 0x0000000207067824 */ /* 0x004fe200078e00ff */
[----:B------:R-:W-:Y:S02]  /*1360*/  LOP3.LUT R17, R17, 0x1, R24, 0xf8, !PT ;  /* 0x0000000111117812 */ /* 0x000fe400078ef818 */
[----:B------:R2:W-:Y:S01]  /*1370*/  STS [R9+0x90], R24 ;  /* 0x0000901809007388 */ /* 0x0005e20000000800 */
[----:B---3--:R-:W-:Y:S01]  /*1380*/  IMAD.SHL.U32 R26, R11, 0x4, RZ ;  /* 0x000000040b1a7824 */ /* 0x008fe200078e00ff */
[----:B------:R-:W-:Y:S02]  /*1390*/  LOP3.LUT R17, R17, 0x4, R6, 0xf8, !PT ;  /* 0x0000000411117812 */ /* 0x000fe400078ef806 */
[----:B------:R-:W3:Y:S01]  /*13a0*/  LDS R6, [R9+0x694] ;  /* 0x0006940009067984 */ /* 0x000ee20000000800 */
[----:B----4-:R-:W-:Y:S01]  /*13b0*/  IMAD.SHL.U32 R28, R13, 0x8, RZ ;  /* 0x000000080d1c7824 */ /* 0x010fe200078e00ff */
[----:B------:R-:W-:-:S02]  /*13c0*/  LOP3.LUT R17, R17, 0x8, R26, 0xf8, !PT ;  /* 0x0000000811117812 */ /* 0x000fc400078ef81a */
[----:B------:R-:W-:Y:S02]  /*13d0*/  SHF.R.U32.HI R26, RZ, 0x1, R12 ;  /* 0x00000001ff1a7819 */ /* 0x000fe4000001160c */
[----:B------:R-:W-:Y:S01]  /*13e0*/  LOP3.LUT R17, R17, 0x10, R28, 0xf8, !PT ;  /* 0x0000001011117812 */ /* 0x000fe200078ef81c */
[----:B-----5:R-:W-:Y:S01]  /*13f0*/  IMAD.SHL.U32 R28, R14, 0x10, RZ ;  /* 0x000000100e1c7824 */ /* 0x020fe200078e00ff */
[----:B------:R-:W4:Y:S01]  /*1400*/  LDS R12, [R9+0x7ac] ;  /* 0x0007ac00090c7984 */ /* 0x000f220000000800 */
[----:B------:R-:W-:Y:S01]  /*1410*/  IMAD.SHL.U32 R23, R15, 0x20, RZ ;  /* 0x000000200f177824 */ /* 0x000fe200078e00ff */
[----:B--2---:R-:W-:Y:S02]  /*1420*/  SHF.R.U32.HI R24, RZ, 0x1, R14 ;  /* 0x00000001ff187819 */ /* 0x004fe4000001160e */
[----:B------:R-:W-:Y:S01]  /*1430*/  LOP3.LUT R17, R17, 0x20, R28, 0xf8, !PT ;  /* 0x0000002011117812 */ /* 0x000fe200078ef81c */
[----:B------:R-:W-:Y:S01]  /*1440*/  IMAD.SHL.U32 R25, R16, 0x40, RZ ;  /* 0x0000004010197824 */ /* 0x000fe200078e00ff */
[----:B------:R-:W-:Y:S01]  /*1450*/  SHF.R.U32.HI R28, RZ, 0x1, R7 ;  /* 0x00000001ff1c7819 */ /* 0x000fe20000011607 */
[----:B------:R2:W-:Y:S01]  /*1460*/  STS [R9+0x11c], R26 ;  /* 0x00011c1a09007388 */ /* 0x0005e20000000800 */
[----:B------:R-:W-:-:S02]  /*1470*/  LOP3.LUT R23, R17, 0x40, R23, 0xf8, !PT ;  /* 0x0000004011177812 */ /* 0x000fc400078ef817 */
[----:B------:R-:W-:Y:S01]  /*1480*/  SHF.R.U32.HI R17, RZ, 0x1, R11 ;  /* 0x00000001ff117819 */ /* 0x000fe2000001160b */
[----:B------:R-:W5:Y:S01]  /*1490*/  LDS R7, [R9+0x838] ;  /* 0x0008380009077984 */ /* 0x000f620000000800 */
[----:B------:R-:W-:Y:S01]  /*14a0*/  LOP3.LUT R23, R23, 0x80, R25, 0xf8, !PT ;  /* 0x0000008017177812 */ /* 0x000fe200078ef819 */
[----:B------:R-:W-:Y:S02]  /*14b0*/  IMAD.SHL.U32 R25, R18, 0x80, RZ ;  /* 0x0000008012197824 */ /* 0x000fe400078e00ff */
[----:B------:R-:W5:Y:S01]  /*14c0*/  LDS R11, [R9+0x8c4] ;  /* 0x0008c400090b7984 */ /* 0x000f620000000800 */
[----:B--2---:R-:W-:-:S03]  /*14d0*/  SHF.R.U32.HI R26, RZ, 0x1, R13 ;  /* 0x00000001ff1a7819 */ /* 0x004fc6000001160d */
[----:B------:R-:W2:Y:S01]  /*14e0*/  LDS R13, [R9+0x950] ;  /* 0x00095000090d7984 */ /* 0x000ea20000000800 */
[----:B------:R-:W-:Y:S01]  /*14f0*/  LOP3.LUT R23, R23, 0x100, R25, 0xf8, !PT ;  /* 0x0000010017177812 */ /* 0x000fe200078ef819 */
[----:B------:R-:W-:Y:S01]  /*1500*/  IMAD.SHL.U32 R25, R22, 0x100, RZ ;  /* 0x0000010016197824 */ /* 0x000fe200078e00ff */
[----:B------:R-:W-:Y:S01]  /*1510*/  SHF.R.U32.HI R22, RZ, 0x1, R22 ;  /* 0x00000001ff167819 */ /* 0x000fe20000011616 */
[----:B------:R-:W2:Y:S03]  /*1520*/  LDS R14, [R9+0x9dc] ;  /* 0x0009dc00090e7984 */ /* 0x000ea60000000800 */
[----:B------:R-:W-:Y:S01]  /*1530*/  LOP3.LUT R23, R23, 0x200, R25, 0xf8, !PT ;  /* 0x0000020017177812 */ /* 0x000fe200078ef819 */
[----:B------:R3:W-:Y:S01]  /*1540*/  STS [R9+0x1a8], R28 ;  /* 0x0001a81c09007388 */ /* 0x0007e20000000800 */
[----:B0-----:R-:W-:-:S03]  /*1550*/  IMAD.SHL.U32 R25, R19, 0x200, RZ ;  /* 0x0000020013197824 */ /* 0x001fc600078e00ff */
[----:B------:R0:W-:Y:S02]  /*1560*/  STS [R9+0x234], R17 ;  /* 0x0002341109007388 */ /* 0x0001e40000000800 */
[----:B------:R-:W-:Y:S01]  /*1570*/  LOP3.LUT R23, R23, 0x400, R25, 0xf8, !PT ;  /* 0x0000040017177812 */ /* 0x000fe200078ef819 */
[----:B-1----:R-:W-:Y:S01]  /*1580*/  IMAD.SHL.U32 R25, R21, 0x800, RZ ;  /* 0x0000080015197824 */ /* 0x002fe200078e00ff */
[----:B------:R1:W-:Y:S01]  /*1590*/  STS [R9+0x2c0], R26 ;  /* 0x0002c01a09007388 */ /* 0x0003e20000000800 */
[----:B---3--:R-:W-:-:S03]  /*15a0*/  SHF.R.U32.HI R28, RZ, 0x1, R15 ;  /* 0x00000001ff1c7819 */ /* 0x008fc6000001160f */
[----:B------:R-:W3:Y:S01]  /*15b0*/  LDS R15, [R9+0xa68] ;  /* 0x000a6800090f7984 */ /* 0x000ee20000000800 */
[----:B0-----:R-:W-:-:S03]  /*15c0*/  IMAD.SHL.U32 R17, R6, 0x400, RZ ;  /* 0x0000040006117824 */ /* 0x001fc600078e00ff */
[----:B------:R4:W-:Y:S01]  /*15d0*/  STS [R9+0x3d8], R28 ;  /* 0x0003d81c09007388 */ /* 0x0009e20000000800 */
[----:B-1----:R-:W-:-:S03]  /*15e0*/  SHF.R.U32.HI R26, RZ, 0x1, R16 ;  /* 0x00000001ff1a7819 */ /* 0x002fc60000011610 */
[----:B------:R-:W0:Y:S01]  /*15f0*/  LDS R16, [R9+0xaf4] ;  /* 0x000af40009107984 */ /* 0x000e220000000800 */
[----:B------:R-:W-:-:S03]  /*1600*/  LOP3.LUT R23, R23, 0x800, R17, 0xf8, !PT ;  /* 0x0000080017177812 */ /* 0x000fc600078ef811 */
[----:B------:R-:W-:Y:S01]  /*1610*/  LDS R17, [R9+0xb80] ;  /* 0x000b800009117984 */ /* 0x000fe20000000800 */
[----:B------:R-:W-:Y:S01]  /*1620*/  LOP3.LUT R23, R23, 0x1000, R25, 0xf8, !PT ;  /* 0x0000100017177812 */ /* 0x000fe200078ef819 */
[----:B----4-:R-:W-:Y:S02]  /*1630*/  IMAD.SHL.U32 R28, R12, 0x1000, RZ ;  /* 0x000010000c1c7824 */ /* 0x010fe400078e00ff */
[----:B------:R1:W-:Y:S01]  /*1640*/  STS [R9+0x34c], R24 ;  /* 0x00034c1809007388 */ /* 0x0003e20000000800 */
[----:B-----5:R-:W-:Y:S02]  /*1650*/  IMAD.SHL.U32 R25, R7, 0x2000, RZ ;  /* 0x0000200007197824 */ /* 0x020fe400078e00ff */
[----:B------:R-:W-:Y:S01]  /*1660*/  LOP3.LUT R23, R23, 0x2000, R28, 0xf8, !PT ;  /* 0x0000200017177812 */ /* 0x000fe200078ef81c */
[----:B------:R4:W-:Y:S01]  /*1670*/  STS [R9+0x464], R26 ;  /* 0x0004641a09007388 */ /* 0x0009e20000000800 */
[----:B------:R-:W-:Y:S02]  /*1680*/  SHF.R.U32.HI R28, RZ, 0x1, R6 ;  /* 0x00000001ff1c7819 */ /* 0x000fe40000011606 */
[----:B------:R-:W-:Y:S01]  /*1690*/  LOP3.LUT R23, R23, 0x4000, R25, 0xf8, !PT ;  /* 0x0000400017177812 */ /* 0x000fe200078ef819 */
[----:B------:R-:W-:Y:S01]  /*16a0*/  IMAD.SHL.U32 R25, R11, 0x4000, RZ ;  /* 0x000040000b197824 */ /* 0x000fe200078e00ff */
[----:B------:R-:W5:Y:S01]  /*16b0*/  LDS R6, [R9+0xd24] ;  /* 0x000d240009067984 */ /* 0x000f620000000800 */
[----:B-1----:R-:W-:-:S03]  /*16c0*/  SHF.R.U32.HI R24, RZ, 0x1, R18 ;  /* 0x00000001ff187819 */ /* 0x002fc60000011612 */
[----:B------:R-:W1:Y:S01]  /*16d0*/  LDS R18, [R9+0xc0c] ;  /* 0x000c0c0009127984 */ /* 0x000e620000000800 */
[----:B----4-:R-:W-:Y:S02]  /*16e0*/  SHF.R.U32.HI R26, RZ, 0x1, R19 ;  /* 0x00000001ff1a7819 */ /* 0x010fe40000011613 */
[----:B------:R-:W-:Y:S01]  /*16f0*/  LOP3.LUT R23, R23, 0x8000, R25, 0xf8, !PT ;  /* 0x0000800017177812 */ /* 0x000fe200078ef819 */
[----:B------:R-:W4:Y:S01]  /*1700*/  LDS R19, [R9+0xc98] ;  /* 0x000c980009137984 */ /* 0x000f220000000800 */
[----:B--2---:R-:W-:-:S03]  /*1710*/  IMAD.SHL.U32 R25, R13, 0x8000, RZ ;  /* 0x000080000d197824 */ /* 0x004fc600078e00ff */
[----:B------:R2:W-:Y:S02]  /*1720*/  STS [R9+0x57c], R22 ;  /* 0x00057c1609007388 */ /* 0x0005e40000000800 */
[----:B------:R-:W-:Y:S01]  /*1730*/  LOP3.LUT R23, R23, 0x10000, R25, 0xf8, !PT ;  /* 0x0001000017177812 */ /* 0x000fe200078ef819 */
[----:B------:R-:W-:Y:S01]  /*1740*/  IMAD.U32 R25, R14, 0x10000, RZ ;  /* 0x000100000e197824 */ /* 0x000fe200078e00ff */
[----:B------:R0:W-:Y:S04]  /*1750*/  STS [R9+0x4f0], R24 ;  /* 0x0004f01809007388 */ /* 0x0001e80000000800 */
[----:B------:R-:W-:Y:S01]  /*1760*/  LOP3.LUT R23, R23, 0x20000, R25, 0xf8, !PT ;  /* 0x0002000017177812 */ /* 0x000fe200078ef819 */
[----:B------:R0:W-:Y:S01]  /*1770*/  STS [R9+0x608], R26 ;  /* 0x0006081a09007388 */ /* 0x0001e20000000800 */
[----:B--2---:R-:W-:Y:S01]  /*1780*/  SHF.R.U32.HI R22, RZ, 0x1, R21 ;  /* 0x00000001ff167819 */ /* 0x004fe20000011615 */
[----:B---3--:R-:W-:-:S02]  /*1790*/  IMAD.SHL.U32 R25, R15, 0x20000, RZ ;  /* 0x000200000f197824 */ /* 0x008fc400078e00ff */
[----:B------:R-:W-:Y:S01]  /*17a0*/  LDS R21, [R9+0xdb0] ;  /* 0x000db00009157984 */ /* 0x000fe20000000800 */
[----:B0-----:R-:W-:Y:S02]  /*17b0*/  SHF.R.U32.HI R24, RZ, 0x1, R12 ;  /* 0x00000001ff187819 */ /* 0x001fe4000001160c */
[----:B------:R-:W-:Y:S01]  /*17c0*/  LOP3.LUT R23, R23, 0x40000, R25, 0xf8, !PT ;  /* 0x0004000017177812 */ /* 0x000fe200078ef819 */
[----:B------:R-:W0:Y:S01]  /*17d0*/  LDS R12, [R9+0xe3c] ;  /* 0x000e3c00090c7984 */ /* 0x000e220000000800 */
[----:B------:R-:W-:Y:S01]  /*17e0*/  IMAD.SHL.U32 R25, R16, 0x40000, RZ ;  /* 0x0004000010197824 */ /* 0x000fe200078e00ff */
[----:B------:R-:W-:Y:S02]  /*17f0*/  SHF.R.U32.HI R26, RZ, 0x1, R7 ;  /* 0x00000001ff1a7819 */ /* 0x000fe40000011607 */
[----:B------:R-:W2:Y:S01]  /*1800*/  LDS R7, [R9+0xec8] ;  /* 0x000ec80009077984 */ /* 0x000ea20000000800 */
[----:B------:R-:W-:Y:S02]  /*1810*/  SHF.R.U32.HI R16, RZ, 0x1, R16 ;  /* 0x00000001ff107819 */ /* 0x000fe40000011610 */
[----:B------:R-:W-:Y:S01]  /*1820*/  LOP3.LUT R23, R23, 0x80000, R25, 0xf8, !PT ;  /* 0x0008000017177812 */ /* 0x000fe200078ef819 */
[----:B------:R3:W-:Y:S01]  /*1830*/  STS [R9+0x694], R28 ;  /* 0x0006941c09007388 */ /* 0x0007e20000000800 */
[----:B-----5:R-:W-:-:S03]  /*1840*/  IMAD.SHL.U32 R27, R6, 0x400000, RZ ;  /* 0x00400000061b7824 */ /* 0x020fc600078e00ff */
[----:B------:R5:W-:Y:S01]  /*1850*/  STS [R9+0x7ac], R24 ;  /* 0x0007ac1809007388 */ /* 0x000be20000000800 */
[----:B------:R-:W-:Y:S01]  /*1860*/  SHF.R.U32.HI R6, RZ, 0x1, R6 ;  /* 0x00000001ff067819 */ /* 0x000fe20000011606 */
[----:B-1----:R-:W-:Y:S02]  /*1870*/  IMAD.SHL.U32 R25, R18, 0x100000, RZ ;  /* 0x0010000012197824 */ /* 0x002fe400078e00ff */
[----:B------:R1:W-:Y:S01]  /*1880*/  STS [R9+0x720], R22 ;  /* 0x0007201609007388 */ /* 0x0003e20000000800 */
[----:B------:R-:W-:Y:S02]  /*1890*/  SHF.R.U32.HI R18, RZ, 0x1, R18 ;  /* 0x00000001ff127819 */ /* 0x000fe40000011612 */
[----:B---3--:R-:W-:Y:S01]  /*18a0*/  SHF.R.U32.HI R28, RZ, 0x1, R11 ;  /* 0x00000001ff1c7819 */ /* 0x008fe2000001160b */
[----:B------:R3:W-:Y:S01]  /*18b0*/  STS [R9+0x838], R26 ;  /* 0x0008381a09007388 */ /* 0x0007e20000000800 */
[----:B-----5:R-:W-:-:S03]  /*18c0*/  SHF.R.U32.HI R24, RZ, 0x1, R13 ;  /* 0x00000001ff187819 */ /* 0x020fc6000001160d */
[----:B------:R-:W5:Y:S01]  /*18d0*/  LDS R11, [R9+0xf54] ;  /* 0x000f5400090b7984 */ /* 0x000f620000000800 */
[----:B-1----:R-:W-:-:S03]  /*18e0*/  IMAD.SHL.U32 R22, R17, 0x80000, RZ ;  /* 0x0008000011167824 */ /* 0x002fc600078e00ff */
[----:B------:R-:W1:Y:S01]  /*18f0*/  LDS R13, [R9+0xfe0] ;  /* 0x000fe000090d7984 */ /* 0x000e620000000800 */
[----:B---3--:R-:W-:Y:S02]  /*1900*/  SHF.R.U32.HI R26, RZ, 0x1, R14 ;  /* 0x00000001ff1a7819 */ /* 0x008fe4000001160e */
[----:B------:R-:W-:Y:S01]  /*1910*/  LOP3.LUT R23, R23, 0x100000, R22, 0xf8, !PT ;  /* 0x0010000017177812 */ /* 0x000fe200078ef816 */
[----:B------:R4:W-:Y:S03]  /*1920*/  STS [R9+0x8c4], R28 ;  /* 0x0008c41c09007388 */ /* 0x0009e60000000800 */
[----:B------:R-:W-:Y:S01]  /*1930*/  LOP3.LUT R23, R23, 0x200000, R25, 0xf8, !PT ;  /* 0x0020000017177812 */ /* 0x000fe200078ef819 */
[----:B------:R-:W3:Y:S04]  /*1940*/  LDS R22, [R9+0x106c] ;  /* 0x00106c0009167984 */ /* 0x000ee80000000800 */
[----:B------:R-:W3:Y:S01]  /*1950*/  LDS R14, [R9+0x10f8] ;  /* 0x0010f800090e7984 */ /* 0x000ee20000000800 */
[----:B----4-:R-:W-:-:S03]  /*1960*/  IMAD.SHL.U32 R28, R19, 0x200000, RZ ;  /* 0x00200000131c7824 */ /* 0x010fc600078e00ff */
[----:B------:R4:W-:Y:S02]  /*1970*/  STS [R9+0x950], R24 ;  /* 0x0009501809007388 */ /* 0x0009e40000000800 */
[----:B------:R-:W-:Y:S02]  /*1980*/  LOP3.LUT R25, R23, 0x400000, R28, 0xf8, !PT ;  /* 0x0040000017197812 */ /* 0x000fe400078ef81c */
[----:B------:R2:W-:Y:S01]  /*1990*/  STS [R9+0x9dc], R26 ;  /* 0x0009dc1a09007388 */ /* 0x0005e20000000800 */
[----:B------:R-:W-:Y:S01]  /*19a0*/  SHF.R.U32.HI R28, RZ, 0x1, R15 ;  /* 0x00000001ff1c7819 */ /* 0x000fe2000001160f */
[----:B0-----:R-:W-:Y:S01]  /*19b0*/  IMAD.SHL.U32 R15, R12, 0x1000000, RZ ;  /* 0x010000000c0f7824 */ /* 0x001fe200078e00ff */
[----:B------:R-:W-:Y:S01]  /*19c0*/  LOP3.LUT R25, R25, 0x800000, R27, 0xf8, !PT ;  /* 0x0080000019197812 */ /* 0x000fe200078ef81b */
[----:B------:R-:W0:Y:S01]  /*19d0*/  LDS R23, [R9+0x1184] ;  /* 0x0011840009177984 */ /* 0x000e220000000800 */
[----:B------:R-:W-:Y:S01]  /*19e0*/  SHF.R.U32.HI R12, RZ, 0x1, R12 ;  /* 0x00000001ff0c7819 */ /* 0x000fe2000001160c */
[----:B----4-:R-:W-:-:S02]  /*19f0*/  IMAD.SHL.U32 R24, R21, 0x800000, RZ ;  /* 0x0080000015187824 */ /* 0x010fc400078e00ff */
[----:B------:R1:W-:Y:S01]  /*1a00*/  STS [R9+0xa68], R28 ;  /* 0x000a681c09007388 */ /* 0x0003e20000000800 */
[----:B--2---:R-:W-:Y:S02]  /*1a10*/  IMAD.SHL.U32 R26, R7, 0x2000000, RZ ;  /* 0x02000000071a7824 */ /* 0x004fe400078e00ff */
[----:B------:R-:W-:Y:S01]  /*1a20*/  LOP3.LUT R25, R25, 0x1000000, R24, 0xf8, !PT ;  /* 0x0100000019197812 */ /* 0x000fe200078ef818 */
[----:B------:R2:W-:Y:S01]  /*1a30*/  STS [R9+0xaf4], R16 ;  /* 0x000af41009007388 */ /* 0x0005e20000000800 */
[----:B------:R-:W-:Y:S02]  /*1a40*/  SHF.R.U32.HI R24, RZ, 0x1, R17 ;  /* 0x00000001ff187819 */ /* 0x000fe40000011611 */
[----:B------:R-:W-:Y:S01]  /*1a50*/  LOP3.LUT R15, R25, 0x2000000, R15, 0xf8, !PT ;  /* 0x02000000190f7812 */ /* 0x000fe200078ef80f */
[----:B-----5:R-:W-:Y:S01]  /*1a60*/  IMAD.SHL.U32 R17, R11, 0x4000000, RZ ;  /* 0x040000000b117824 */ /* 0x020fe200078e00ff */
[----:B------:R4:W-:Y:S02]  /*1a70*/  STS [R9+0xc0c], R18 ;  /* 0x000c0c1209007388 */ /* 0x0009e40000000800 */
[----:B------:R-:W-:Y:S01]  /*1a80*/  LOP3.LUT R15, R15, 0x4000000, R26, 0xf8, !PT ;  /* 0x040000000f0f7812 */ /* 0x000fe200078ef81a */
[----:B-1----:R-:W-:Y:S01]  /*1a90*/  IMAD.SHL.U32 R28, R13, 0x8000000, RZ ;  /* 0x080000000d1c7824 */ /* 0x002fe200078e00ff */
[----:B------:R-:W-:Y:S01]  /*1aa0*/  SHF.R.U32.HI R26, RZ, 0x1, R19 ;  /* 0x00000001ff1a7819 */ /* 0x000fe20000011613 */
[----:B------:R1:W-:Y:S01]  /*1ab0*/  STS [R9+0xb80], R24 ;  /* 0x000b801809007388 */ /* 0x0003e20000000800 */
[----:B------:R-:W-:-:S02]  /*1ac0*/  LOP3.LUT R15, R15, 0x8000000, R17, 0xf8, !PT ;  /* 0x080000000f0f7812 */ /* 0x000fc400078ef811 */
[----:B--2---:R-:W-:Y:S01]  /*1ad0*/  SHF.R.U32.HI R16, RZ, 0x1, R21 ;  /* 0x00000001ff107819 */ /* 0x004fe20000011615 */
[----:B------:R-:W-:Y:S01]  /*1ae0*/  STS [R9+0xc98], R26 ;  /* 0x000c981a09007388 */ /* 0x000fe20000000800 */
[----:B------:R-:W-:Y:S01]  /*1af0*/  LOP3.LUT R15, R15, 0x10000000, R28, 0xf8, !PT ;  /* 0x100000000f0f7812 */ /* 0x000fe200078ef81c */
[----:B---3--:R-:W-:Y:S01]  /*1b00*/  IMAD.SHL.U32 R28, R22, 0x10000000, RZ ;  /* 0x10000000161c7824 */ /* 0x008fe200078e00ff */
[----:B----4-:R-:W-:Y:S01]  /*1b10*/  SHF.R.U32.HI R18, RZ, 0x1, R13 ;  /* 0x00000001ff127819 */ /* 0x010fe2000001160d */
[----:B------:R2:W-:Y:S01]  /*1b20*/  STS [R9+0xd24], R6 ;  /* 0x000d240609007388 */ /* 0x0005e20000000800 */
[----:B------:R-:W-:Y:S02]  /*1b30*/  SHF.R.U32.HI R22, RZ, 0x1, R22 ;  /* 0x00000001ff167819 */ /* 0x000fe40000011616 */
[----:B------:R-:W-:Y:S01]  /*1b40*/  LOP3.LUT R15, R15, 0x20000000, R28, 0xf8, !PT ;  /* 0x200000000f0f7812 */ /* 0x000fe200078ef81c */
[----:B------:R-:W-:Y:S01]  /*1b50*/  IMAD.SHL.U32 R28, R14, 0x20000000, RZ ;  /* 0x200000000e1c7824 */ /* 0x000fe200078e00ff */
[----:B-1----:R-:W-:Y:S01]  /*1b60*/  SHF.R.U32.HI R24, RZ, 0x1, R7 ;  /* 0x00000001ff187819 */ /* 0x002fe20000011607 */
[----:B------:R1:W-:Y:S01]  /*1b70*/  STS [R9+0xdb0], R16 ;  /* 0x000db01009007388 */ /* 0x0003e20000000800 */
[----:B------:R-:W-:-:S02]  /*1b80*/  SHF.R.U32.HI R14, RZ, 0x1, R14 ;  /* 0x00000001ff0e7819 */ /* 0x000fc4000001160e */
[----:B------:R-:W-:Y:S01]  /*1b90*/  LOP3.LUT R15, R15, 0x40000000, R28, 0xf8, !PT ;  /* 0x400000000f0f7812 */ /* 0x000fe200078ef81c */
[----:B------:R1:W-:Y:S01]  /*1ba0*/  STS [R9+0xe3c], R12 ;  /* 0x000e3c0c09007388 */ /* 0x0003e20000000800 */
[----:B--2---:R-:W-:Y:S02]  /*1bb0*/  SHF.R.U32.HI R6, RZ, 0x1, R11 ;  /* 0x00000001ff067819 */ /* 0x004fe4000001160b */
[----:B0-----:R-:W-:Y:S01]  /*1bc0*/  SHF.R.U32.HI R26, RZ, 0x1, R23 ;  /* 0x00000001ff1a7819 */ /* 0x001fe20000011617 */
[----:B------:R1:W-:Y:S04]  /*1bd0*/  STS [R9+0xec8], R24 ;  /* 0x000ec81809007388 */ /* 0x0003e80000000800 */
[----:B------:R-:W-:Y:S01]  /*1be0*/  IMAD R15, R26, -0x80000000, R15 ;  /* 0x800000001a0f7824 */ /* 0x000fe200078e020f */
[----:B------:R1:W-:Y:S04]  /*1bf0*/  STS [R9+0xf54], R6 ;  /* 0x000f540609007388 */ /* 0x0003e80000000800 */
[----:B------:R1:W-:Y:S04]  /*1c00*/  STS [R9+0xfe0], R18 ;  /* 0x000fe01209007388 */ /* 0x0003e80000000800 */
[----:B------:R1:W-:Y:S04]  /*1c10*/  STS [R9+0x106c], R22 ;  /* 0x00106c1609007388 */ /* 0x0003e80000000800 */
[----:B------:R1:W-:Y:S04]  /*1c20*/  STS [R9+0x10f8], R14 ;  /* 0x0010f80e09007388 */ /* 0x0003e80000000800 */
[----:B------:R1:W-:Y:S04]  /*1c30*/  STS [R9+0x1184], R26 ;  /* 0x0011841a09007388 */ /* 0x0003e80000000800 */
[----:B------:R1:W-:Y:S01]  /*1c40*/  STG.E desc[UR10][R2.64], R15 ;  /* 0x0000000f02007986 */ /* 0x0003e2000c10190a */
[----:B------:R-:W-:Y:S05]  /*1c50*/  BRA.U !UP0, `(.L_x_2) ;  /* 0x0000000108907547 */ /* 0x000fea000b800000 */
[----:B-1----:R-:W0:Y:S01]  /*1c60*/  S2R R3, SR_TID.Y ;  /* 0x0000000000037919 */ /* 0x002e220000002200 */
[----:B------:R-:W1:Y:S01]  /*1c70*/  S2R R7, SR_TID.Z ;  /* 0x0000000000077919 */ /* 0x000e620000002300 */
[----:B------:R-:W-:Y:S01]  /*1c80*/  BAR.SYNC.DEFER_BLOCKING 0x0 ;  /* 0x0000000000007b1d */ /* 0x000fe20000010000 */
[----:B0-----:R-:W-:-:S05]  /*1c90*/  IMAD.IADD R2, R10, 0x1, R3 ;  /* 0x000000010a027824 */ /* 0x001fca00078e0203 */
[----:B-1----:R-:W-:-:S13]  /*1ca0*/  LOP3.LUT P0, RZ, R2, R7, RZ, 0xfc, !PT ;  /* 0x0000000702ff7212 */ /* 0x002fda000780fcff */
[----:B------:R-:W-:Y:S05]  /*1cb0*/  @P0 BRA `(.L_x_3) ;  /* 0x00000000005c0947 */ /* 0x000fea0003800000 */
[----:B------:R-:W0:Y:S01]  /*1cc0*/  S2R R2, SR_LANEID ;  /* 0x0000000000027919 */ /* 0x000e220000000000 */
[----:B------:R-:W-:Y:S01]  /*1cd0*/  VOTEU.ANY UR4, UPT, PT ;  /* 0x0000000000047886 */ /* 0x000fe200038e0100 */
[----:B------:R-:W-:Y:S01]  /*1ce0*/  IMAD.U32 R3, RZ, RZ, UR9 ;  /* 0x00000009ff037e24 */ /* 0x000fe2000f8e00ff */
[----:B------:R-:W-:Y:S08]  /*1cf0*/  FLO.U32 R11, UR4 ;  /* 0x00000004000b7d00 */ /* 0x000ff000080e0000 */
[----:B------:R-:W1:Y:S02]  /*1d00*/  POPC R6, UR4 ;  /* 0x0000000400067d09 */ /* 0x000e640008000000 */
[----:B-1----:R-:W-:Y:S01]  /*1d10*/  IMAD R7, R6, UR5, RZ ;  /* 0x0000000506077c24 */ /* 0x002fe2000f8e02ff */
[----:B0-----:R-:W-:Y:S01]  /*1d20*/  ISETP.EQ.U32.AND P0, PT, R11, R2, PT ;  /* 0x000000020b00720c */ /* 0x001fe20003f02070 */
[----:B------:R-:W-:-:S12]  /*1d30*/  IMAD.U32 R2, RZ, RZ, UR8 ;  /* 0x00000008ff027e24 */ /* 0x000fd8000f8e00ff */
[----:B------:R-:W-:Y:S06]  /*1d40*/  @P0 MEMBAR.ALL.GPU ;  /* 0x0000000000000992 */ /* 0x000fec000000a000 */
[----:B------:R-:W-:-:S00]  /*1d50*/  @P0 ERRBAR ;  /* 0x00000000000009ab */ /* 0x000fc00000000000 */
[----:B------:R-:W-:Y:S06]  /*1d60*/  @P0 CGAERRBAR ;  /* 0x00000000000005ab */ /* 0x000fec0000000000 */
[----:B------:R-:W2:Y:S01]  /*1d70*/  @P0 ATOM.E.ADD.STRONG.GPU PT, R12, desc[UR10][R2.64+0x4], R7 ;  /* 0x80000407020c098a */ /* 0x000ea200081ef10a */
[----:B------:R-:W0:Y:S02]  /*1d80*/  S2R R13, SR_LTMASK ;  /* 0x00000000000d7919 */ /* 0x000e240000003900 */
[----:B0-----:R-:W-:-:S06]  /*1d90*/  LOP3.LUT R13, R13, UR4, RZ, 0xc0, !PT ;  /* 0x000000040d0d7c12 */ /* 0x001fcc000f8ec0ff */
[----:B------:R-:W0:Y:S01]  /*1da0*/  POPC R13, R13 ;  /* 0x0000000d000d7309 */ /* 0x000e220000000000 */
[----:B--2---:R-:W0:Y:S02]  /*1db0*/  SHFL.IDX PT, R6, R12, R11, 0x1f ;  /* 0x00001f0b0c067589 */ /* 0x004e2400000e0000 */
[----:B0-----:R-:W-:-:S07]  /*1dc0*/  IMAD R6, R13, UR5, R6 ;  /* 0x000000050d067c24 */ /* 0x001fce000f8e0206 */
.L_x_4:
[----:B------:R-:W2:Y:S04]  /*1dd0*/  LD.E.STRONG.GPU R7, desc[UR10][R2.64+0x4] ;  /* 0x0000040a02077980 */ /* 0x000ea8000c10f900 */
[----:B--2---:R-:W-:Y:S01]  /*1de0*/  CCTL.IVALL ;  /* 0x00000000ff00798f */ /* 0x004fe20002000000 */
[----:B------:R-:W-:Y:S05]  /*1df0*/  YIELD ;  /* 0x0000000000007946 */ /* 0x000fea0003800000 */
[----:B------:R-:W-:-:S04]  /*1e00*/  LOP3.LUT R7, R7, R6, RZ, 0x3c, !PT ;  /* 0x0000000607077212 */ /* 0x000fc800078e3cff */
[----:B------:R-:W-:-:S13]  /*1e10*/  ISETP.GT.AND P0, PT, R7, -0x1, PT ;  /* 0xffffffff0700780c */ /* 0x000fda0003f04270 */
[----:B------:R-:W-:Y:S05]  /*1e20*/  @P0 BRA `(.L_x_4) ;  /* 0xfffffffc00e80947 */ /* 0x000fea000383ffff */
.L_x_3:
[----:B------:R-:W-:Y:S05]  /*1e30*/  WARPSYNC.ALL ;  /* 0x0000000000007948 */ /* 0x000fea0003800000 */
[----:B------:R-:W0:Y:S01]  /*1e40*/  LDCU UR4, c[0x0][0x388] ;  /* 0x00007100ff0477ac */ /* 0x000e220008000800 */
[----:B------:R-:W-:Y:S01]  /*1e50*/  VIADD R20, R20, 0x1 ;  /* 0x0000000114147836 */ /* 0x000fe20000000000 */
[----:B------:R-:W-:Y:S04]  /*1e60*/  BAR.SYNC.DEFER_BLOCKING 0x0 ;  /* 0x0000000000007b1d */ /* 0x000fe80000010000 */
[----:B0-----:R-:W-:-:S13]  /*1e70*/  ISETP.NE.AND P0, PT, R20, UR4, PT ;  /* 0x0000000414007c0c */ /* 0x001fda000bf05270 */
[----:B------:R-:W-:Y:S05]  /*1e80*/  @P0 BRA `(.L_x_5) ;  /* 0xffffffe800c00947 */ /* 0x000fea000383ffff */
[----:B------:R-:W-:Y:S05]  /*1e90*/  EXIT ;  /* 0x000000000000794d */ /* 0x000fea0003800000 */
.L_x_2:
[----:B-1----:R-:W-:Y:S05]  /*1ea0*/  BPT.TRAP 0x1 ;  /* 0x000000040000795c */ /* 0x002fea0000300000 */
.L_x_6:
[----:B------:R-:W-:-:S00]  /*1eb0*/  BRA `(.L_x_6) ;  /* 0xfffffffc00fc7947 */ /* 0x000fc0000383ffff */
[----:B------:R-:W-:-:S00]  /*1ec0*/  NOP ;  /* 0x0000000000007918 */ /* 0x000fc00000000000 */
        /* <DEDUP_REMOVED lines=11> */
.L_x_7:


//--------------------- .nv.shared._Z15tiledLifeKernelPjjtt --------------------------
	.section	.nv.shared._Z15tiledLifeKernelPjjtt,"aw",@nobits
	.sectionflags	@""
	.align	4
.nv.shared._Z15tiledLifeKernelPjjtt:
	.zero		5792


//--------------------- .nv.shared.reserved.0     --------------------------
	.section	.nv.shared.reserved.0,"aw",@nobits
	.weak		__nv_reservedSMEM_offset_0_alias
	.size		__nv_reservedSMEM_offset_0_alias, 0, 64
	.other		__nv_reservedSMEM_offset_0_alias,@"STO_CUDA_RESERVED_SHARED STV_DEFAULT"
__nv_reservedSMEM_offset_0_alias:
	.zero		0
	.zero		64


//--------------------- .nv.constant0._Z15tiledLifeKernelPjjtt --------------------------
	.section	.nv.constant0._Z15tiledLifeKernelPjjtt,"a",@progbits
	.sectionflags	@""
	.align	4
.nv.constant0._Z15tiledLifeKernelPjjtt:
	.zero		912


//--------------------- SYMBOLS --------------------------

	.type		.nv.reservedSmem.offset0,@object
	.size		.nv.reservedSmem.offset0,0x4
	.type		.nv.reservedSmem.cap,@object
	.size		.nv.reservedSmem.cap,0x4
